	.target	sm_100a

	.elftype	@"ET_EXEC"


//--------------------- .note.nv.tkinfo           --------------------------
	.section	.note.nv.tkinfo,"",@"SHT_NOTE"
	.sectionflags	@"SHF_NOTE_NV_TKINFO"
	.tkinfo
        /*0018*/ 	.word	0x00000002
        /*0030*/ 	.string	""
        /*0030*/ 	.string	"ptxas"
        /*0030*/ 	.string	"Cuda compilation tools, release 13.0, V13.0.88"
        /*0030*/ 	.string	"Build cuda_13.0.r13.0/compiler.36424714_0"
        /*0030*/ 	.string	"-arch sm_100a -m 64 "



//--------------------- .note.nv.cuinfo           --------------------------
	.section	.note.nv.cuinfo,"",@"SHT_NOTE"
	.sectionflags	@"SHF_NOTE_NV_CUINFO"
        /*0018*/ 	.short	0x0002
        /*001a*/ 	.short	0x0064
        /*001c*/ 	.short	0x0082
	.zero		2


//--------------------- .nv.info                  --------------------------
	.section	.nv.info,"",@"SHT_CUDA_INFO"
	.align	4


	//----- nvinfo : EIATTR_REGCOUNT
	.align		4
        /*0000*/ 	.byte	0x04, 0x2f
        /*0002*/ 	.short	(.L_20 - .L_19)
	.align		4
.L_19:
        /*0004*/ 	.word	index@(_ZN7cutlass13device_kernelINS_4gemm6kernel13GemmUniversalIN4cute5tupleIJiiiiEEENS1_10collective13CollectiveMmaINS1_35MainloopSm100TmaUmmaWarpSpecializedILi5ELi2ELi4ENS5_IJNS4_1CILi1EEESB_SB_EEEEENS5_IJNSA_ILi64EEENSA_ILi256EEENSA_ILi128EEEEEENS_12float_e4m3_tENS5_IJlSB_lEEESI_SJ_NS4_8TiledMMAINS4_8MMA_AtomIJNS4_10MMA_TraitsINS4_19SM100_MMA_F8F6F4_SSEJSI_SI_fSE_SF_NS4_17integral_constantINS4_4UMMA5MajorELSQ_0EEESR_NSO_INSP_7ScaleInELSS_0EEEST_EEEEEENS4_6LayoutISC_NS5_IJNSA_ILi0EEESX_SX_EEEEENS5_IJNS4_10UnderscoreES10_S10_EEEEENS4_13SM90_TMA_LOADENS4_14ComposedLayoutINS4_7SwizzleILi3ELi4ELi3EEENS4_18smem_ptr_flag_bitsILi8EEENSW_INS5_IJNSA_ILi8EEESG_EEENS5_IJSG_SB_EEEEEEEvNS4_8identityES13_S1D_vS1E_EENS_8epilogue10collective18CollectiveEpilogueINS1G_23Sm100TmaWarpSpecializedILi4ELi2ELi32ELb0ELb0EEEJSH_NS5_IJNSW_ISE_SB_EES1L_EEESI_SJ_SI_SJ_NS1G_6fusion15FusionCallbacksIS1K_NS1N_17LinearCombinationISI_fSI_fLNS_15FloatRoundStyleE2EEESH_S1M_JEEENS4_5SM1004TMEM4LOAD26SM100_TMEM_LOAD_16dp32b32xES13_NS14_INS15_ILi2ELi4ELi3EEES18_NSW_INS5_IJS19_SE_EEENS5_IJSE_SB_EEEEEEENS4_39AutoVectorizingCopyWithAssumedAlignmentILi128EEENS4_14SM90_TMA_STOREES21_S23_S23_EEEvvEEEEvNT_6ParamsE)
        /*0008*/ 	.word	0x00000079


	//----- nvinfo : EIATTR_FRAME_SIZE
	.align		4
.L_20:
        /*000c*/ 	.byte	0x04, 0x11
        /*000e*/ 	.short	(.L_22 - .L_21)
	.align		4
.L_21:
        /*0010*/ 	.word	index@($__internal_2_$__cuda_sm10x_tcgen05_guardrail_trap_unallocated_columns_being_dealloced)
        /*0014*/ 	.word	0x00000000


	//----- nvinfo : EIATTR_FRAME_SIZE
	.align		4
.L_22:
        /*0018*/ 	.byte	0x04, 0x11
        /*001a*/ 	.short	(.L_24 - .L_23)
	.align		4
.L_23:
        /*001c*/ 	.word	index@($__internal_1_$__cuda_sm10x_tcgen05_guardrail_trap_phase_invalid_during_alloc)
        /*0020*/ 	.word	0x00000000


	//----- nvinfo : EIATTR_FRAME_SIZE
	.align		4
.L_24:
        /*0024*/ 	.byte	0x04, 0x11
        /*0026*/ 	.short	(.L_26 - .L_25)
	.align		4
.L_25:
        /*0028*/ 	.word	index@($__internal_0_$__cuda_sm10x_tcgen05_guardrail_trap_col_being_dealloced_not_returned_by_alloc)
        /*002c*/ 	.word	0x00000000


	//----- nvinfo : EIATTR_FRAME_SIZE
	.align		4
.L_26:
        /*0030*/ 	.byte	0x04, 0x11
        /*0032*/ 	.short	(.L_28 - .L_27)
	.align		4
.L_27:
        /*0034*/ 	.word	index@(_ZN7cutlass13device_kernelINS_4gemm6kernel13GemmUniversalIN4cute5tupleIJiiiiEEENS1_10collective13CollectiveMmaINS1_35MainloopSm100TmaUmmaWarpSpecializedILi5ELi2ELi4ENS5_IJNS4_1CILi1EEESB_SB_EEEEENS5_IJNSA_ILi64EEENSA_ILi256EEENSA_ILi128EEEEEENS_12float_e4m3_tENS5_IJlSB_lEEESI_SJ_NS4_8TiledMMAINS4_8MMA_AtomIJNS4_10MMA_TraitsINS4_19SM100_MMA_F8F6F4_SSEJSI_SI_fSE_SF_NS4_17integral_constantINS4_4UMMA5MajorELSQ_0EEESR_NSO_INSP_7ScaleInELSS_0EEEST_EEEEEENS4_6LayoutISC_NS5_IJNSA_ILi0EEESX_SX_EEEEENS5_IJNS4_10UnderscoreES10_S10_EEEEENS4_13SM90_TMA_LOADENS4_14ComposedLayoutINS4_7SwizzleILi3ELi4ELi3EEENS4_18smem_ptr_flag_bitsILi8EEENSW_INS5_IJNSA_ILi8EEESG_EEENS5_IJSG_SB_EEEEEEEvNS4_8identityES13_S1D_vS1E_EENS_8epilogue10collective18CollectiveEpilogueINS1G_23Sm100TmaWarpSpecializedILi4ELi2ELi32ELb0ELb0EEEJSH_NS5_IJNSW_ISE_SB_EES1L_EEESI_SJ_SI_SJ_NS1G_6fusion15FusionCallbacksIS1K_NS1N_17LinearCombinationISI_fSI_fLNS_15FloatRoundStyleE2EEESH_S1M_JEEENS4_5SM1004TMEM4LOAD26SM100_TMEM_LOAD_16dp32b32xES13_NS14_INS15_ILi2ELi4ELi3EEES18_NSW_INS5_IJS19_SE_EEENS5_IJSE_SB_EEEEEEENS4_39AutoVectorizingCopyWithAssumedAlignmentILi128EEENS4_14SM90_TMA_STOREES21_S23_S23_EEEvvEEEEvNT_6ParamsE)
        /*0038*/ 	.word	0x00000000


	//----- nvinfo : EIATTR_MIN_STACK_SIZE
	.align		4
.L_28:
        /*003c*/ 	.byte	0x04, 0x12
        /*003e*/ 	.short	(.L_30 - .L_29)
	.align		4
.L_29:
        /*0040*/ 	.word	index@(_ZN7cutlass13device_kernelINS_4gemm6kernel13GemmUniversalIN4cute5tupleIJiiiiEEENS1_10collective13CollectiveMmaINS1_35MainloopSm100TmaUmmaWarpSpecializedILi5ELi2ELi4ENS5_IJNS4_1CILi1EEESB_SB_EEEEENS5_IJNSA_ILi64EEENSA_ILi256EEENSA_ILi128EEEEEENS_12float_e4m3_tENS5_IJlSB_lEEESI_SJ_NS4_8TiledMMAINS4_8MMA_AtomIJNS4_10MMA_TraitsINS4_19SM100_MMA_F8F6F4_SSEJSI_SI_fSE_SF_NS4_17integral_constantINS4_4UMMA5MajorELSQ_0EEESR_NSO_INSP_7ScaleInELSS_0EEEST_EEEEEENS4_6LayoutISC_NS5_IJNSA_ILi0EEESX_SX_EEEEENS5_IJNS4_10UnderscoreES10_S10_EEEEENS4_13SM90_TMA_LOADENS4_14ComposedLayoutINS4_7SwizzleILi3ELi4ELi3EEENS4_18smem_ptr_flag_bitsILi8EEENSW_INS5_IJNSA_ILi8EEESG_EEENS5_IJSG_SB_EEEEEEEvNS4_8identityES13_S1D_vS1E_EENS_8epilogue10collective18CollectiveEpilogueINS1G_23Sm100TmaWarpSpecializedILi4ELi2ELi32ELb0ELb0EEEJSH_NS5_IJNSW_ISE_SB_EES1L_EEESI_SJ_SI_SJ_NS1G_6fusion15FusionCallbacksIS1K_NS1N_17LinearCombinationISI_fSI_fLNS_15FloatRoundStyleE2EEESH_S1M_JEEENS4_5SM1004TMEM4LOAD26SM100_TMEM_LOAD_16dp32b32xES13_NS14_INS15_ILi2ELi4ELi3EEES18_NSW_INS5_IJS19_SE_EEENS5_IJSE_SB_EEEEEEENS4_39AutoVectorizingCopyWithAssumedAlignmentILi128EEENS4_14SM90_TMA_STOREES21_S23_S23_EEEvvEEEEvNT_6ParamsE)
        /*0044*/ 	.word	0x00000000
.L_30:


//--------------------- .nv.compat                --------------------------
	.section	.nv.compat,"",@"SHT_CUDA_COMPAT_INFO"
	.align	4
        /*0000*/ 	.byte	0x02, 0x09, 0x01, 0x00, 0x02, 0x02, 0x02, 0x00, 0x02, 0x05, 0x05, 0x00, 0x03, 0x07, 0x01, 0x01
        /*0010*/ 	.byte	0x02, 0x03, 0x01, 0x00, 0x02, 0x06, 0x01, 0x00, 0x04, 0x0b, 0x08, 0x00, 0x09, 0x00, 0x00, 0x00
        /*0020*/ 	.byte	0x00, 0x00, 0x00, 0x00


//--------------------- .nv.info._ZN7cutlass13device_kernelINS_4gemm6kernel13GemmUniversalIN4cute5tupleIJiiiiEEENS1_10collective13CollectiveMmaINS1_35MainloopSm100TmaUmmaWarpSpecializedILi5ELi2ELi4ENS5_IJNS4_1CILi1EEESB_SB_EEEEENS5_IJNSA_ILi64EEENSA_ILi256EEENSA_ILi128EEEEEENS_12float_e4m3_tENS5_IJlSB_lEEESI_SJ_NS4_8TiledMMAINS4_8MMA_AtomIJNS4_10MMA_TraitsINS4_19SM100_MMA_F8F6F4_SSEJSI_SI_fSE_SF_NS4_17integral_constantINS4_4UMMA5MajorELSQ_0EEESR_NSO_INSP_7ScaleInELSS_0EEEST_EEEEEENS4_6LayoutISC_NS5_IJNSA_ILi0EEESX_SX_EEEEENS5_IJNS4_10UnderscoreES10_S10_EEEEENS4_13SM90_TMA_LOADENS4_14ComposedLayoutINS4_7SwizzleILi3ELi4ELi3EEENS4_18smem_ptr_flag_bitsILi8EEENSW_INS5_IJNSA_ILi8EEESG_EEENS5_IJSG_SB_EEEEEEEvNS4_8identityES13_S1D_vS1E_EENS_8epilogue10collective18CollectiveEpilogueINS1G_23Sm100TmaWarpSpecializedILi4ELi2ELi32ELb0ELb0EEEJSH_NS5_IJNSW_ISE_SB_EES1L_EEESI_SJ_SI_SJ_NS1G_6fusion15FusionCallbacksIS1K_NS1N_17LinearCombinationISI_fSI_fLNS_15FloatRoundStyleE2EEESH_S1M_JEEENS4_5SM1004TMEM4LOAD26SM100_TMEM_LOAD_16dp32b32xES13_NS14_INS15_ILi2ELi4ELi3EEES18_NSW_INS5_IJS19_SE_EEENS5_IJSE_SB_EEEEEEENS4_39AutoVectorizingCopyWithAssumedAlignmentILi128EEENS4_14SM90_TMA_STOREES21_S23_S23_EEEvvEEEEvNT_6ParamsE --------------------------
	.section	.nv.info._ZN7cutlass13device_kernelINS_4gemm6kernel13GemmUniversalIN4cute5tupleIJiiiiEEENS1_10collective13CollectiveMmaINS1_35MainloopSm100TmaUmmaWarpSpecializedILi5ELi2ELi4ENS5_IJNS4_1CILi1EEESB_SB_EEEEENS5_IJNSA_ILi64EEENSA_ILi256EEENSA_ILi128EEEEEENS_12float_e4m3_tENS5_IJlSB_lEEESI_SJ_NS4_8TiledMMAINS4_8MMA_AtomIJNS4_10MMA_TraitsINS4_19SM100_MMA_F8F6F4_SSEJSI_SI_fSE_SF_NS4_17integral_constantINS4_4UMMA5MajorELSQ_0EEESR_NSO_INSP_7ScaleInELSS_0EEEST_EEEEEENS4_6LayoutISC_NS5_IJNSA_ILi0EEESX_SX_EEEEENS5_IJNS4_10UnderscoreES10_S10_EEEEENS4_13SM90_TMA_LOADENS4_14ComposedLayoutINS4_7SwizzleILi3ELi4ELi3EEENS4_18smem_ptr_flag_bitsILi8EEENSW_INS5_IJNSA_ILi8EEESG_EEENS5_IJSG_SB_EEEEEEEvNS4_8identityES13_S1D_vS1E_EENS_8epilogue10collective18CollectiveEpilogueINS1G_23Sm100TmaWarpSpecializedILi4ELi2ELi32ELb0ELb0EEEJSH_NS5_IJNSW_ISE_SB_EES1L_EEESI_SJ_SI_SJ_NS1G_6fusion15FusionCallbacksIS1K_NS1N_17LinearCombinationISI_fSI_fLNS_15FloatRoundStyleE2EEESH_S1M_JEEENS4_5SM1004TMEM4LOAD26SM100_TMEM_LOAD_16dp32b32xES13_NS14_INS15_ILi2ELi4ELi3EEES18_NSW_INS5_IJS19_SE_EEENS5_IJSE_SB_EEEEEEENS4_39AutoVectorizingCopyWithAssumedAlignmentILi128EEENS4_14SM90_TMA_STOREES21_S23_S23_EEEvvEEEEvNT_6ParamsE,"",@"SHT_CUDA_INFO"
	.sectionflags	@""
	.align	4


	//----- nvinfo : EIATTR_CUDA_API_VERSION
	.align		4
        /*0000*/ 	.byte	0x04, 0x37
        /*0002*/ 	.short	(.L_32 - .L_31)
.L_31:
        /*0004*/ 	.word	0x00000082


	//----- nvinfo : EIATTR_KPARAM_INFO
	.align		4
.L_32:
        /*0008*/ 	.byte	0x04, 0x17
        /*000a*/ 	.short	(.L_34 - .L_33)
.L_33:
        /*000c*/ 	.word	0x00000000
        /*0010*/ 	.short	0x0000
        /*0012*/ 	.short	0x0000
        /*0014*/ 	.byte	0x00, 0xf0, 0x01, 0x20


	//----- nvinfo : EIATTR_AT_ENTRY_FRAGMENTS
	.align		4
.L_34:
        /*0018*/ 	.byte	0x04, 0x4f
        /*001a*/ 	.short	(.L_36 - .L_35)


	//   ....[0]....
.L_35:
        /*001c*/ 	.word	0x00000006


	//----- nvinfo : EIATTR_RESERVED_SMEM_USED
	.align		4
.L_36:
        /*0020*/ 	.byte	0x01, 0x41
	.zero		2


	//----- nvinfo : EIATTR_SPARSE_MMA_MASK
	.align		4
        /*0024*/ 	.byte	0x03, 0x50
        /*0026*/ 	.short	0x0000


	//----- nvinfo : EIATTR_TCGEN05_1CTA_USED
	.align		4
        /*0028*/ 	.byte	0x01, 0x51
	.zero		2


	//----- nvinfo : EIATTR_MAXREG_COUNT
	.align		4
        /*002c*/ 	.byte	0x03, 0x1b
        /*002e*/ 	.short	0x00ff


	//----- nvinfo : EIATTR_NUM_BARRIERS
	.align		4
        /*0030*/ 	.byte	0x02, 0x4c
        /*0032*/ 	.byte	0x07
	.zero		1


	//----- nvinfo : EIATTR_EXTERNS
	.align		4
        /*0034*/ 	.byte	0x04, 0x0f
        /*0036*/ 	.short	(.L_38 - .L_37)


	//   ....[0]....
	.align		4
.L_37:
        /*0038*/ 	.word	index@(__assertfail)


	//----- nvinfo : EIATTR_MERCURY_ISA_VERSION
	.align		4
.L_38:
        /*003c*/ 	.byte	0x03, 0x5f
        /*003e*/ 	.short	0x0101


	//----- nvinfo : EIATTR_INT_WARP_WIDE_INSTR_OFFSETS
	.align		4
        /*0040*/ 	.byte	0x04, 0x31
        /*0042*/ 	.short	(.L_40 - .L_39)


	//   ....[0]....
.L_39:
        /*0044*/ 	.word	0x00001e00


	//   ....[1]....
        /*0048*/ 	.word	0x00003930


	//   ....[2]....
        /*004c*/ 	.word	0x00003960


	//   ....[3]....
        /*0050*/ 	.word	0x000039b0


	//   ....[4]....
        /*0054*/ 	.word	0x000042d0


	//   ....[5]....
        /*0058*/ 	.word	0x00004330


	//   ....[6]....
        /*005c*/ 	.word	0x00004410


	//   ....[7]....
        /*0060*/ 	.word	0x00004480


	//   ....[8]....
        /*0064*/ 	.word	0x00004590


	//   ....[9]....
        /*0068*/ 	.word	0x00004620


	//   ....[10]....
        /*006c*/ 	.word	0x000047f0


	//   ....[11]....
        /*0070*/ 	.word	0x00004950


	//----- nvinfo : EIATTR_COOP_GROUP_MASK_REGIDS
	.align		4
.L_40:
        /*0074*/ 	.byte	0x04, 0x29
        /*0076*/ 	.short	(.L_42 - .L_41)


	//   ....[0]....
.L_41:
        /*0078*/ 	.word	0xffffffff


	//   ....[1]....
        /*007c*/ 	.word	0xffffffff


	//   ....[2]....
        /*0080*/ 	.word	0xffffffff


	//   ....[3]....
        /*0084*/ 	.word	0xffffffff


	//   ....[4]....
        /*0088*/ 	.word	0xffffffff


	//   ....[5]....
        /*008c*/ 	.word	0xffffffff


	//   ....[6]....
        /*0090*/ 	.word	0xffffffff


	//   ....[7]....
        /*0094*/ 	.word	0xffffffff


	//   ....[8]....
        /*0098*/ 	.word	0xffffffff


	//   ....[9]....
        /*009c*/ 	.word	0xffffffff


	//   ....[10]....
        /*00a0*/ 	.word	0xffffffff


	//   ....[11]....
        /*00a4*/ 	.word	0xffffffff


	//   ....[12]....
        /*00a8*/ 	.word	0xffffffff


	//----- nvinfo : EIATTR_COOP_GROUP_INSTR_OFFSETS
	.align		4
.L_42:
        /*00ac*/ 	.byte	0x04, 0x28
        /*00ae*/ 	.short	(.L_44 - .L_43)


	//   ....[0]....
.L_43:
        /*00b0*/ 	.word	0x00000090


	//   ....[1]....
        /*00b4*/ 	.word	0x000004d0


	//   ....[2]....
        /*00b8*/ 	.word	0x00000660


	//   ....[3]....
        /*00bc*/ 	.word	0x00000800


	//   ....[4]....
        /*00c0*/ 	.word	0x00000900


	//   ....[5]....
        /*00c4*/ 	.word	0x00000a70


	//   ....[6]....
        /*00c8*/ 	.word	0x00000c10


	//   ....[7]....
        /*00cc*/ 	.word	0x00001ce0


	//   ....[8]....
        /*00d0*/ 	.word	0x00002b50


	//   ....[9]....
        /*00d4*/ 	.word	0x00002d60


	//   ....[10]....
        /*00d8*/ 	.word	0x00002d90


	//   ....[11]....
        /*00dc*/ 	.word	0x00003820


	//   ....[12]....
        /*00e0*/ 	.word	0x00003a50


	//----- nvinfo : EIATTR_VRC_CTA_INIT_COUNT
	.align		4
.L_44:
        /*00e4*/ 	.byte	0x02, 0x4a
        /*00e6*/ 	.byte	0x80
	.zero		1


	//----- nvinfo : EIATTR_SYSCALL_OFFSETS
	.align		4
        /*00e8*/ 	.byte	0x04, 0x46
        /*00ea*/ 	.short	(.L_46 - .L_45)


	//   ....[0]....
.L_45:
        /*00ec*/ 	.word	0x000053d0


	//   ....[1]....
        /*00f0*/ 	.word	0x00005510


	//   ....[2]....
        /*00f4*/ 	.word	0x00005d10


	//   ....[3]....
        /*00f8*/ 	.word	0x00006ab0


	//   ....[4]....
        /*00fc*/ 	.word	0x00007810


	//   ....[5]....
        /*0100*/ 	.word	0x000085a0


	//----- nvinfo : EIATTR_MBARRIER_INSTR_OFFSETS
	.align		4
.L_46:
        /*0104*/ 	.byte	0x04, 0x39
        /*0106*/ 	.short	(.L_48 - .L_47)


	//   ....[0]....
.L_47:
        /*0108*/ 	.word	0x000005b0
        /*010c*/ 	.word	0x000000ff
        /*0110*/ 	.word	0x00000000
        /*0114*/ 	.short	0x0100
        /*0116*/ 	.byte	0x05
	.zero		1


	//   ....[1]....
        /*0118*/ 	.word	0x000005c0
        /*011c*/ 	.word	0x000000ff
        /*0120*/ 	.word	0x00000028
        /*0124*/ 	.short	0x0100
        /*0126*/ 	.byte	0x05
	.zero		1


	//   ....[2]....
        /*0128*/ 	.word	0x000005d0
        /*012c*/ 	.word	0x000000ff
        /*0130*/ 	.word	0x00000008
        /*0134*/ 	.short	0x0100
        /*0136*/ 	.byte	0x05
	.zero		1


	//   ....[3]....
        /*0138*/ 	.word	0x000005e0
        /*013c*/ 	.word	0x000000ff
        /*0140*/ 	.word	0x00000030
        /*0144*/ 	.short	0x0100
        /*0146*/ 	.byte	0x05
	.zero		1


	//   ....[4]....
        /*0148*/ 	.word	0x000005f0
        /*014c*/ 	.word	0x000000ff
        /*0150*/ 	.word	0x00000010
        /*0154*/ 	.short	0x0100
        /*0156*/ 	.byte	0x05
	.zero		1


	//   ....[5]....
        /*0158*/ 	.word	0x00000600
        /*015c*/ 	.word	0x000000ff
        /*0160*/ 	.word	0x00000038
        /*0164*/ 	.short	0x0100
        /*0166*/ 	.byte	0x05
	.zero		1


	//   ....[6]....
        /*0168*/ 	.word	0x00000610
        /*016c*/ 	.word	0x000000ff
        /*0170*/ 	.word	0x00000018
        /*0174*/ 	.short	0x0100
        /*0176*/ 	.byte	0x05
	.zero		1


	//   ....[7]....
        /*0178*/ 	.word	0x00000620
        /*017c*/ 	.word	0x000000ff
        /*0180*/ 	.word	0x00000040
        /*0184*/ 	.short	0x0100
        /*0186*/ 	.byte	0x05
	.zero		1


	//   ....[8]....
        /*0188*/ 	.word	0x00000630
        /*018c*/ 	.word	0x000000ff
        /*0190*/ 	.word	0x00000020
        /*0194*/ 	.short	0x0100
        /*0196*/ 	.byte	0x05
	.zero		1


	//   ....[9]....
        /*0198*/ 	.word	0x00000640
        /*019c*/ 	.word	0x000000ff
        /*01a0*/ 	.word	0x00000048
        /*01a4*/ 	.short	0x0100
        /*01a6*/ 	.byte	0x05
	.zero		1


	//   ....[10]....
        /*01a8*/ 	.word	0x00000770
        /*01ac*/ 	.word	0x000000ff
        /*01b0*/ 	.word	0x00000050
        /*01b4*/ 	.short	0x0100
        /*01b6*/ 	.byte	0x07
	.zero		1


	//   ....[11]....
        /*01b8*/ 	.word	0x00000780
        /*01bc*/ 	.word	0x000000ff
        /*01c0*/ 	.word	0x00000070
        /*01c4*/ 	.short	0x0100
        /*01c6*/ 	.byte	0x07
	.zero		1


	//   ....[12]....
        /*01c8*/ 	.word	0x00000790
        /*01cc*/ 	.word	0x000000ff
        /*01d0*/ 	.word	0x00000058
        /*01d4*/ 	.short	0x0100
        /*01d6*/ 	.byte	0x07
	.zero		1


	//   ....[13]....
        /*01d8*/ 	.word	0x000007a0
        /*01dc*/ 	.word	0x000000ff
        /*01e0*/ 	.word	0x00000078
        /*01e4*/ 	.short	0x0100
        /*01e6*/ 	.byte	0x07
	.zero		1


	//   ....[14]....
        /*01e8*/ 	.word	0x000007b0
        /*01ec*/ 	.word	0x000000ff
        /*01f0*/ 	.word	0x00000060
        /*01f4*/ 	.short	0x0100
        /*01f6*/ 	.byte	0x07
	.zero		1


	//   ....[15]....
        /*01f8*/ 	.word	0x000007c0
        /*01fc*/ 	.word	0x000000ff
        /*0200*/ 	.word	0x00000080
        /*0204*/ 	.short	0x0100
        /*0206*/ 	.byte	0x07
	.zero		1


	//   ....[16]....
        /*0208*/ 	.word	0x000007d0
        /*020c*/ 	.word	0x000000ff
        /*0210*/ 	.word	0x00000068
        /*0214*/ 	.short	0x0100
        /*0216*/ 	.byte	0x07
	.zero		1


	//   ....[17]....
        /*0218*/ 	.word	0x000007e0
        /*021c*/ 	.word	0x000000ff
        /*0220*/ 	.word	0x00000088
        /*0224*/ 	.short	0x0100
        /*0226*/ 	.byte	0x07
	.zero		1


	//   ....[18]....
        /*0228*/ 	.word	0x000008d0
        /*022c*/ 	.word	0x000000ff
        /*0230*/ 	.word	0x00000090
        /*0234*/ 	.short	0x0100
        /*0236*/ 	.byte	0x05
	.zero		1


	//   ....[19]....
        /*0238*/ 	.word	0x000008e0
        /*023c*/ 	.word	0x000000ff
        /*0240*/ 	.word	0x00000098
        /*0244*/ 	.short	0x0100
        /*0246*/ 	.byte	0x05
	.zero		1


	//   ....[20]....
        /*0248*/ 	.word	0x00000a20
        /*024c*/ 	.word	0x000000ff
        /*0250*/ 	.word	0x000000a0
        /*0254*/ 	.short	0x0100
        /*0256*/ 	.byte	0x05
	.zero		1


	//   ....[21]....
        /*0258*/ 	.word	0x00000a30
        /*025c*/ 	.word	0x000000ff
        /*0260*/ 	.word	0x000000b0
        /*0264*/ 	.short	0x0100
        /*0266*/ 	.byte	0x05
	.zero		1


	//   ....[22]....
        /*0268*/ 	.word	0x00000a40
        /*026c*/ 	.word	0x000000ff
        /*0270*/ 	.word	0x000000a8
        /*0274*/ 	.short	0x0100
        /*0276*/ 	.byte	0x05
	.zero		1


	//   ....[23]....
        /*0278*/ 	.word	0x00000a50
        /*027c*/ 	.word	0x000000ff
        /*0280*/ 	.word	0x000000b8
        /*0284*/ 	.short	0x0100
        /*0286*/ 	.byte	0x05
	.zero		1


	//   ....[24]....
        /*0288*/ 	.word	0x00000b80
        /*028c*/ 	.word	0x000000ff
        /*0290*/ 	.word	0x000000c0
        /*0294*/ 	.short	0x0100
        /*0296*/ 	.byte	0x07
	.zero		1


	//   ....[25]....
        /*0298*/ 	.word	0x00000b90
        /*029c*/ 	.word	0x000000ff
        /*02a0*/ 	.word	0x000000e0
        /*02a4*/ 	.short	0x0100
        /*02a6*/ 	.byte	0x07
	.zero		1


	//   ....[26]....
        /*02a8*/ 	.word	0x00000ba0
        /*02ac*/ 	.word	0x000000ff
        /*02b0*/ 	.word	0x000000c8
        /*02b4*/ 	.short	0x0100
        /*02b6*/ 	.byte	0x07
	.zero		1


	//   ....[27]....
        /*02b8*/ 	.word	0x00000bb0
        /*02bc*/ 	.word	0x000000ff
        /*02c0*/ 	.word	0x000000e8
        /*02c4*/ 	.short	0x0100
        /*02c6*/ 	.byte	0x07
	.zero		1


	//   ....[28]....
        /*02c8*/ 	.word	0x00000bc0
        /*02cc*/ 	.word	0x000000ff
        /*02d0*/ 	.word	0x000000d0
        /*02d4*/ 	.short	0x0100
        /*02d6*/ 	.byte	0x07
	.zero		1


	//   ....[29]....
        /*02d8*/ 	.word	0x00000bd0
        /*02dc*/ 	.word	0x000000ff
        /*02e0*/ 	.word	0x000000f0
        /*02e4*/ 	.short	0x0100
        /*02e6*/ 	.byte	0x07
	.zero		1


	//   ....[30]....
        /*02e8*/ 	.word	0x00000be0
        /*02ec*/ 	.word	0x000000ff
        /*02f0*/ 	.word	0x000000d8
        /*02f4*/ 	.short	0x0100
        /*02f6*/ 	.byte	0x07
	.zero		1


	//   ....[31]....
        /*02f8*/ 	.word	0x00000bf0
        /*02fc*/ 	.word	0x000000ff
        /*0300*/ 	.word	0x000000f8
        /*0304*/ 	.short	0x0100
        /*0306*/ 	.byte	0x07
	.zero		1


	//   ....[32]....
        /*0308*/ 	.word	0x00000ce0
        /*030c*/ 	.word	0x000000ff
        /*0310*/ 	.word	0x00000100
        /*0314*/ 	.short	0x0100
        /*0316*/ 	.byte	0x05
	.zero		1


	//   ....[33]....
        /*0318*/ 	.word	0x00000cf0
        /*031c*/ 	.word	0x000000ff
        /*0320*/ 	.word	0x00000110
        /*0324*/ 	.short	0x0100
        /*0326*/ 	.byte	0x05
	.zero		1


	//   ....[34]....
        /*0328*/ 	.word	0x00000d00
        /*032c*/ 	.word	0x000000ff
        /*0330*/ 	.word	0x00000108
        /*0334*/ 	.short	0x0100
        /*0336*/ 	.byte	0x05
	.zero		1


	//   ....[35]....
        /*0338*/ 	.word	0x00000d10
        /*033c*/ 	.word	0x000000ff
        /*0340*/ 	.word	0x00000118
        /*0344*/ 	.short	0x0100
        /*0346*/ 	.byte	0x05
	.zero		1


	//   ....[36]....
        /*0348*/ 	.word	0x000015e0
        /*034c*/ 	.word	0x00000002
        /*0350*/ 	.word	0x00000110
        /*0354*/ 	.short	0x010a
        /*0356*/ 	.byte	0xff
	.zero		1


	//   ....[37]....
        /*0358*/ 	.word	0x00001610
        /*035c*/ 	.word	0x00000002
        /*0360*/ 	.word	0x00000100
        /*0364*/ 	.short	0x0101
        /*0366*/ 	.byte	0xff
	.zero		1


	//   ....[38]....
        /*0368*/ 	.word	0x000016e0
        /*036c*/ 	.word	0x000000ff
        /*0370*/ 	.word	0x00000028
        /*0374*/ 	.short	0x010a
        /*0376*/ 	.byte	0x08
	.zero		1


	//   ....[39]....
        /*0378*/ 	.word	0x00001780
        /*037c*/ 	.word	0x000000ff
        /*0380*/ 	.word	0x00000028
        /*0384*/ 	.short	0x010a
        /*0386*/ 	.byte	0x21
	.zero		1


	//   ....[40]....
        /*0388*/ 	.word	0x000018d0
        /*038c*/ 	.word	0x000000ff
        /*0390*/ 	.word	0x00000028
        /*0394*/ 	.short	0x010a
        /*0396*/ 	.byte	0x08
	.zero		1


	//   ....[41]....
        /*0398*/ 	.word	0x000019e0
        /*039c*/ 	.word	0x000000ff
        /*03a0*/ 	.word	0x00000098
        /*03a4*/ 	.short	0x0101
        /*03a6*/ 	.byte	0x04
	.zero		1


	//   ....[42]....
        /*03a8*/ 	.word	0x00001a00
        /*03ac*/ 	.word	0x000000ff
        /*03b0*/ 	.word	0x00000028
        /*03b4*/ 	.short	0x010a
        /*03b6*/ 	.byte	0x08
	.zero		1


	//   ....[43]....
        /*03b8*/ 	.word	0x00001a80
        /*03bc*/ 	.word	0x000000ff
        /*03c0*/ 	.word	0x00000028
        /*03c4*/ 	.short	0x010a
        /*03c6*/ 	.byte	0x11
	.zero		1


	//   ....[44]....
        /*03c8*/ 	.word	0x00001bd0
        /*03cc*/ 	.word	0x000000ff
        /*03d0*/ 	.word	0x00000028
        /*03d4*/ 	.short	0x010a
        /*03d6*/ 	.byte	0x08
	.zero		1


	//   ....[45]....
        /*03d8*/ 	.word	0x00001d10
        /*03dc*/ 	.word	0x00000002
        /*03e0*/ 	.word	0x000000a0
        /*03e4*/ 	.short	0x010a
        /*03e6*/ 	.byte	0xff
	.zero		1


	//   ....[46]....
        /*03e8*/ 	.word	0x00001dd0
        /*03ec*/ 	.word	0x00000002
        /*03f0*/ 	.word	0x00000000
        /*03f4*/ 	.short	0x0101
        /*03f6*/ 	.byte	0xff
	.zero		1


	//   ....[47]....
        /*03f8*/ 	.word	0x00002330
        /*03fc*/ 	.word	0x000000ff
        /*0400*/ 	.word	0x00000000
        /*0404*/ 	.short	0x010a
        /*0406*/ 	.byte	0x05
	.zero		1


	//   ....[48]....
        /*0408*/ 	.word	0x000023c0
        /*040c*/ 	.word	0x000000ff
        /*0410*/ 	.word	0x00000000
        /*0414*/ 	.short	0x010a
        /*0416*/ 	.byte	0x05
	.zero		1


	//   ....[49]....
        /*0418*/ 	.word	0x00002450
        /*041c*/ 	.word	0x000000ff
        /*0420*/ 	.word	0x00000000
        /*0424*/ 	.short	0x010a
        /*0426*/ 	.byte	0x05
	.zero		1


	//   ....[50]....
        /*0428*/ 	.word	0x000024e0
        /*042c*/ 	.word	0x000000ff
        /*0430*/ 	.word	0x00000000
        /*0434*/ 	.short	0x010a
        /*0436*/ 	.byte	0x05
	.zero		1


	//   ....[51]....
        /*0438*/ 	.word	0x00002580
        /*043c*/ 	.word	0x00000000
        /*0440*/ 	.word	0x00000000
        /*0444*/ 	.short	0x010a
        /*0446*/ 	.byte	0xff
	.zero		1


	//   ....[52]....
        /*0448*/ 	.word	0x000026a0
        /*044c*/ 	.word	0x00000000
        /*0450*/ 	.word	0x00000100
        /*0454*/ 	.short	0x010a
        /*0456*/ 	.byte	0xff
	.zero		1


	//   ....[53]....
        /*0458*/ 	.word	0x00002710
        /*045c*/ 	.word	0x00000000
        /*0460*/ 	.word	0x00000000
        /*0464*/ 	.short	0x0101
        /*0466*/ 	.byte	0xff
	.zero		1


	//   ....[54]....
        /*0468*/ 	.word	0x00002730
        /*046c*/ 	.word	0x000000ff
        /*0470*/ 	.word	0x000000b0
        /*0474*/ 	.short	0x010a
        /*0476*/ 	.byte	0x05
	.zero		1


	//   ....[55]....
        /*0478*/ 	.word	0x00002850
        /*047c*/ 	.word	0x00000000
        /*0480*/ 	.word	0x000000a0
        /*0484*/ 	.short	0x010a
        /*0486*/ 	.byte	0xff
	.zero		1


	//   ....[56]....
        /*0488*/ 	.word	0x00002950
        /*048c*/ 	.word	0x00000000
        /*0490*/ 	.word	0x00000000
        /*0494*/ 	.short	0x0101
        /*0496*/ 	.byte	0xff
	.zero		1


	//   ....[57]....
        /*0498*/ 	.word	0x000029e0
        /*049c*/ 	.word	0x000000ff
        /*04a0*/ 	.word	0x000000b0
        /*04a4*/ 	.short	0x0106
        /*04a6*/ 	.byte	0x05
	.zero		1


	//   ....[58]....
        /*04a8*/ 	.word	0x00002a00
        /*04ac*/ 	.word	0x000000ff
        /*04b0*/ 	.word	0x000000b0
        /*04b4*/ 	.short	0x010a
        /*04b6*/ 	.byte	0x05
	.zero		1


	//   ....[59]....
        /*04b8*/ 	.word	0x00002a90
        /*04bc*/ 	.word	0x000000ff
        /*04c0*/ 	.word	0x000000b0
        /*04c4*/ 	.short	0x0106
        /*04c6*/ 	.byte	0x04
	.zero		1


	//   ....[60]....
        /*04c8*/ 	.word	0x00002ad0
        /*04cc*/ 	.word	0x00000000
        /*04d0*/ 	.word	0x000000b0
        /*04d4*/ 	.short	0x010a
        /*04d6*/ 	.byte	0xff
	.zero		1


	//   ....[61]....
        /*04d8*/ 	.word	0x00003010
        /*04dc*/ 	.word	0x00000000
        /*04e0*/ 	.word	0x000000a0
        /*04e4*/ 	.short	0x010a
        /*04e6*/ 	.byte	0xff
	.zero		1


	//   ....[62]....
        /*04e8*/ 	.word	0x00003110
        /*04ec*/ 	.word	0x00000003
        /*04f0*/ 	.word	0x00000000
        /*04f4*/ 	.short	0x0101
        /*04f6*/ 	.byte	0xff
	.zero		1


	//   ....[63]....
        /*04f8*/ 	.word	0x00003120
        /*04fc*/ 	.word	0x000000ff
        /*0500*/ 	.word	0x00000000
        /*0504*/ 	.short	0x010a
        /*0506*/ 	.byte	0x06
	.zero		1


	//   ....[64]....
        /*0508*/ 	.word	0x000031a0
        /*050c*/ 	.word	0x000000ff
        /*0510*/ 	.word	0x000000e0
        /*0514*/ 	.short	0x010a
        /*0516*/ 	.byte	0x07
	.zero		1


	//   ....[65]....
        /*0518*/ 	.word	0x00003280
        /*051c*/ 	.word	0x000000ff
        /*0520*/ 	.word	0x00000000
        /*0524*/ 	.short	0x010a
        /*0526*/ 	.byte	0x06
	.zero		1


	//   ....[66]....
        /*0528*/ 	.word	0x000033b0
        /*052c*/ 	.word	0x000000ff
        /*0530*/ 	.word	0x00000000
        /*0534*/ 	.short	0x010a
        /*0536*/ 	.byte	0x1a
	.zero		1


	//   ....[67]....
        /*0538*/ 	.word	0x00003650
        /*053c*/ 	.word	0x000000ff
        /*0540*/ 	.word	0x00000000
        /*0544*/ 	.short	0x010a
        /*0546*/ 	.byte	0x06
	.zero		1


	//   ....[68]....
        /*0548*/ 	.word	0x000036e0
        /*054c*/ 	.word	0x000000ff
        /*0550*/ 	.word	0x00000000
        /*0554*/ 	.short	0x010a
        /*0556*/ 	.byte	0x06
	.zero		1


	//   ....[69]....
        /*0558*/ 	.word	0x00003770
        /*055c*/ 	.word	0x000000ff
        /*0560*/ 	.word	0x00000000
        /*0564*/ 	.short	0x010a
        /*0566*/ 	.byte	0x06
	.zero		1


	//   ....[70]....
        /*0568*/ 	.word	0x00003800
        /*056c*/ 	.word	0x000000ff
        /*0570*/ 	.word	0x00000000
        /*0574*/ 	.short	0x010a
        /*0576*/ 	.byte	0x07
	.zero		1


	//   ....[71]....
        /*0578*/ 	.word	0x00003c80
        /*057c*/ 	.word	0x00000000
        /*0580*/ 	.word	0x000000a0
        /*0584*/ 	.short	0x010a
        /*0586*/ 	.byte	0xff
	.zero		1


	//   ....[72]....
        /*0588*/ 	.word	0x00003d40
        /*058c*/ 	.word	0x00000000
        /*0590*/ 	.word	0x00000000
        /*0594*/ 	.short	0x0101
        /*0596*/ 	.byte	0xff
	.zero		1


	//   ....[73]....
        /*0598*/ 	.word	0x00004060
        /*059c*/ 	.word	0x000000ff
        /*05a0*/ 	.word	0x00000098
        /*05a4*/ 	.short	0x010a
        /*05a6*/ 	.byte	0x07
	.zero		1


	//   ....[74]....
        /*05a8*/ 	.word	0x00004250
        /*05ac*/ 	.word	0x000000ff
        /*05b0*/ 	.word	0x00000070
        /*05b4*/ 	.short	0x010a
        /*05b6*/ 	.byte	0x07
	.zero		1


	//   ....[75]....
        /*05b8*/ 	.word	0x000043c0
        /*05bc*/ 	.word	0x000000ff
        /*05c0*/ 	.word	0x00000050
        /*05c4*/ 	.short	0x010b
        /*05c6*/ 	.byte	0x07
	.zero		1


	//   ....[76]....
        /*05c8*/ 	.word	0x000043d0
        /*05cc*/ 	.word	0x000000ff
        /*05d0*/ 	.word	0x00000000
        /*05d4*/ 	.short	0x0101
        /*05d6*/ 	.byte	0x08
	.zero		1


	//   ....[77]....
        /*05d8*/ 	.word	0x000043e0
        /*05dc*/ 	.word	0x000000ff
        /*05e0*/ 	.word	0x00000078
        /*05e4*/ 	.short	0x010a
        /*05e6*/ 	.byte	0x07
	.zero		1


	//   ....[78]....
        /*05e8*/ 	.word	0x00004530
        /*05ec*/ 	.word	0x000000ff
        /*05f0*/ 	.word	0x00000058
        /*05f4*/ 	.short	0x010b
        /*05f6*/ 	.byte	0x07
	.zero		1


	//   ....[79]....
        /*05f8*/ 	.word	0x00004540
        /*05fc*/ 	.word	0x000000ff
        /*0600*/ 	.word	0x00000000
        /*0604*/ 	.short	0x0101
        /*0606*/ 	.byte	0x08
	.zero		1


	//   ....[80]....
        /*0608*/ 	.word	0x00004550
        /*060c*/ 	.word	0x000000ff
        /*0610*/ 	.word	0x00000080
        /*0614*/ 	.short	0x010a
        /*0616*/ 	.byte	0x07
	.zero		1


	//   ....[81]....
        /*0618*/ 	.word	0x000046d0
        /*061c*/ 	.word	0x000000ff
        /*0620*/ 	.word	0x00000060
        /*0624*/ 	.short	0x010b
        /*0626*/ 	.byte	0x07
	.zero		1


	//   ....[82]....
        /*0628*/ 	.word	0x00004710
        /*062c*/ 	.word	0x000000ff
        /*0630*/ 	.word	0x00000000
        /*0634*/ 	.short	0x0101
        /*0636*/ 	.byte	0x08
	.zero		1


	//   ....[83]....
        /*0638*/ 	.word	0x00004750
        /*063c*/ 	.word	0x000000ff
        /*0640*/ 	.word	0x00000088
        /*0644*/ 	.short	0x010a
        /*0646*/ 	.byte	0x07
	.zero		1


	//   ....[84]....
        /*0648*/ 	.word	0x00004990
        /*064c*/ 	.word	0x000000ff
        /*0650*/ 	.word	0x00000068
        /*0654*/ 	.short	0x010b
        /*0656*/ 	.byte	0x07
	.zero		1


	//   ....[85]....
        /*0658*/ 	.word	0x000049b0
        /*065c*/ 	.word	0x000000ff
        /*0660*/ 	.word	0x00000000
        /*0664*/ 	.short	0x0101
        /*0666*/ 	.byte	0x0d
	.zero		1


	//   ....[86]....
        /*0668*/ 	.word	0x000049e0
        /*066c*/ 	.word	0x000000ff
        /*0670*/ 	.word	0x00000070
        /*0674*/ 	.short	0x010a
        /*0676*/ 	.byte	0x07
	.zero		1


	//   ....[87]....
        /*0678*/ 	.word	0x00004a00
        /*067c*/ 	.word	0x000000ff
        /*0680*/ 	.word	0x00000078
        /*0684*/ 	.short	0x010a
        /*0686*/ 	.byte	0x07
	.zero		1


	//   ....[88]....
        /*0688*/ 	.word	0x00004a20
        /*068c*/ 	.word	0x000000ff
        /*0690*/ 	.word	0x00000080
        /*0694*/ 	.short	0x010a
        /*0696*/ 	.byte	0x07
	.zero		1


	//   ....[89]....
        /*0698*/ 	.word	0x00004a60
        /*069c*/ 	.word	0x00000000
        /*06a0*/ 	.word	0x00000088
        /*06a4*/ 	.short	0x010a
        /*06a6*/ 	.byte	0xff
	.zero		1


	//   ....[90]....
        /*06a8*/ 	.word	0x00004da0
        /*06ac*/ 	.word	0x00000000
        /*06b0*/ 	.word	0x000000a0
        /*06b4*/ 	.short	0x010a
        /*06b6*/ 	.byte	0xff
	.zero		1


	//   ....[91]....
        /*06b8*/ 	.word	0x00004eb0
        /*06bc*/ 	.word	0x00000000
        /*06c0*/ 	.word	0x00000000
        /*06c4*/ 	.short	0x0101
        /*06c6*/ 	.byte	0xff
	.zero		1


	//   ....[92]....
        /*06c8*/ 	.word	0x000058d0
        /*06cc*/ 	.word	0x00000002
        /*06d0*/ 	.word	0x00000050
        /*06d4*/ 	.short	0x010a
        /*06d6*/ 	.byte	0xff
	.zero		1


	//   ....[93]....
        /*06d8*/ 	.word	0x00005910
        /*06dc*/ 	.word	0x00000071
        /*06e0*/ 	.word	0x000000c0
        /*06e4*/ 	.short	0x010a
        /*06e6*/ 	.byte	0xff
	.zero		1


	//   ....[94]....
        /*06e8*/ 	.word	0x00005a50
        /*06ec*/ 	.word	0x00000002
        /*06f0*/ 	.word	0x00000050
        /*06f4*/ 	.short	0x010a
        /*06f6*/ 	.byte	0xff
	.zero		1


	//   ....[95]....
        /*06f8*/ 	.word	0x00005b70
        /*06fc*/ 	.word	0x00000000
        /*0700*/ 	.word	0x00000000
        /*0704*/ 	.short	0x0101
        /*0706*/ 	.byte	0xff
	.zero		1


	//   ....[96]....
        /*0708*/ 	.word	0x00005bf0
        /*070c*/ 	.word	0x00000071
        /*0710*/ 	.word	0x000000c0
        /*0714*/ 	.short	0x010a
        /*0716*/ 	.byte	0xff
	.zero		1


	//   ....[97]....
        /*0718*/ 	.word	0x00006740
        /*071c*/ 	.word	0x00000000
        /*0720*/ 	.word	0x00000050
        /*0724*/ 	.short	0x010a
        /*0726*/ 	.byte	0xff
	.zero		1


	//   ....[98]....
        /*0728*/ 	.word	0x00006800
        /*072c*/ 	.word	0x00000000
        /*0730*/ 	.word	0x00000050
        /*0734*/ 	.short	0x010a
        /*0736*/ 	.byte	0xff
	.zero		1


	//   ....[99]....
        /*0738*/ 	.word	0x00006930
        /*073c*/ 	.word	0x00000000
        /*0740*/ 	.word	0x00000000
        /*0744*/ 	.short	0x0101
        /*0746*/ 	.byte	0xff
	.zero		1


	//   ....[100]....
        /*0748*/ 	.word	0x000074a0
        /*074c*/ 	.word	0x00000000
        /*0750*/ 	.word	0x00000050
        /*0754*/ 	.short	0x010a
        /*0756*/ 	.byte	0xff
	.zero		1


	//   ....[101]....
        /*0758*/ 	.word	0x00007560
        /*075c*/ 	.word	0x00000000
        /*0760*/ 	.word	0x00000050
        /*0764*/ 	.short	0x010a
        /*0766*/ 	.byte	0xff
	.zero		1


	//   ....[102]....
        /*0768*/ 	.word	0x00007690
        /*076c*/ 	.word	0x00000000
        /*0770*/ 	.word	0x00000000
        /*0774*/ 	.short	0x0101
        /*0776*/ 	.byte	0xff
	.zero		1


	//   ....[103]....
        /*0778*/ 	.word	0x00008230
        /*077c*/ 	.word	0x00000000
        /*0780*/ 	.word	0x00000050
        /*0784*/ 	.short	0x010a
        /*0786*/ 	.byte	0xff
	.zero		1


	//   ....[104]....
        /*0788*/ 	.word	0x000082f0
        /*078c*/ 	.word	0x00000000
        /*0790*/ 	.word	0x00000050
        /*0794*/ 	.short	0x010a
        /*0796*/ 	.byte	0xff
	.zero		1


	//   ....[105]....
        /*0798*/ 	.word	0x00008420
        /*079c*/ 	.word	0x00000000
        /*07a0*/ 	.word	0x00000000
        /*07a4*/ 	.short	0x0101
        /*07a6*/ 	.byte	0xff
	.zero		1


	//   ....[106]....
        /*07a8*/ 	.word	0x00008860
        /*07ac*/ 	.word	0x000000ff
        /*07b0*/ 	.word	0x00000000
        /*07b4*/ 	.short	0x0101
        /*07b6*/ 	.byte	0x05
	.zero		1


	//   ....[107]....
        /*07b8*/ 	.word	0x000090a0
        /*07bc*/ 	.word	0x00000002
        /*07c0*/ 	.word	0x00000110
        /*07c4*/ 	.short	0x010a
        /*07c6*/ 	.byte	0xff
	.zero		1


	//   ....[108]....
        /*07c8*/ 	.word	0x00009100
        /*07cc*/ 	.word	0x00000002
        /*07d0*/ 	.word	0x00000028
        /*07d4*/ 	.short	0x010a
        /*07d6*/ 	.byte	0xff
	.zero		1


	//   ....[109]....
        /*07d8*/ 	.word	0x00009160
        /*07dc*/ 	.word	0x00000002
        /*07e0*/ 	.word	0x00000028
        /*07e4*/ 	.short	0x010a
        /*07e6*/ 	.byte	0xff
	.zero		1


	//   ....[110]....
        /*07e8*/ 	.word	0x000091b0
        /*07ec*/ 	.word	0x00000002
        /*07f0*/ 	.word	0x000000a0
        /*07f4*/ 	.short	0x010a
        /*07f6*/ 	.byte	0xff
	.zero		1


	//   ....[111]....
        /*07f8*/ 	.word	0x00009210
        /*07fc*/ 	.word	0x00000000
        /*0800*/ 	.word	0x00000000
        /*0804*/ 	.short	0x010a
        /*0806*/ 	.byte	0xff
	.zero		1


	//   ....[112]....
        /*0808*/ 	.word	0x00009270
        /*080c*/ 	.word	0x00000000
        /*0810*/ 	.word	0x00000000
        /*0814*/ 	.short	0x010a
        /*0816*/ 	.byte	0xff
	.zero		1


	//   ....[113]....
        /*0818*/ 	.word	0x000092d0
        /*081c*/ 	.word	0x00000000
        /*0820*/ 	.word	0x00000000
        /*0824*/ 	.short	0x010a
        /*0826*/ 	.byte	0xff
	.zero		1


	//   ....[114]....
        /*0828*/ 	.word	0x00009330
        /*082c*/ 	.word	0x00000000
        /*0830*/ 	.word	0x00000000
        /*0834*/ 	.short	0x010a
        /*0836*/ 	.byte	0xff
	.zero		1


	//   ....[115]....
        /*0838*/ 	.word	0x00009380
        /*083c*/ 	.word	0x00000000
        /*0840*/ 	.word	0x00000100
        /*0844*/ 	.short	0x010a
        /*0846*/ 	.byte	0xff
	.zero		1


	//   ....[116]....
        /*0848*/ 	.word	0x000093e0
        /*084c*/ 	.word	0x00000000
        /*0850*/ 	.word	0x000000b0
        /*0854*/ 	.short	0x010a
        /*0856*/ 	.byte	0xff
	.zero		1


	//   ....[117]....
        /*0858*/ 	.word	0x00009430
        /*085c*/ 	.word	0x00000000
        /*0860*/ 	.word	0x000000a0
        /*0864*/ 	.short	0x010a
        /*0866*/ 	.byte	0xff
	.zero		1


	//   ....[118]....
        /*0868*/ 	.word	0x00009490
        /*086c*/ 	.word	0x00000000
        /*0870*/ 	.word	0x000000b0
        /*0874*/ 	.short	0x010a
        /*0876*/ 	.byte	0xff
	.zero		1


	//   ....[119]....
        /*0878*/ 	.word	0x000094e0
        /*087c*/ 	.word	0x00000000
        /*0880*/ 	.word	0x000000a0
        /*0884*/ 	.short	0x010a
        /*0886*/ 	.byte	0xff
	.zero		1


	//   ....[120]....
        /*0888*/ 	.word	0x00009540
        /*088c*/ 	.word	0x00000002
        /*0890*/ 	.word	0x000000e0
        /*0894*/ 	.short	0x010a
        /*0896*/ 	.byte	0xff
	.zero		1


	//   ....[121]....
        /*0898*/ 	.word	0x000095a0
        /*089c*/ 	.word	0x00000000
        /*08a0*/ 	.word	0x00000000
        /*08a4*/ 	.short	0x010a
        /*08a6*/ 	.byte	0xff
	.zero		1


	//   ....[122]....
        /*08a8*/ 	.word	0x00009600
        /*08ac*/ 	.word	0x00000000
        /*08b0*/ 	.word	0x00000000
        /*08b4*/ 	.short	0x010a
        /*08b6*/ 	.byte	0xff
	.zero		1


	//   ....[123]....
        /*08b8*/ 	.word	0x00009660
        /*08bc*/ 	.word	0x00000000
        /*08c0*/ 	.word	0x00000000
        /*08c4*/ 	.short	0x010a
        /*08c6*/ 	.byte	0xff
	.zero		1


	//   ....[124]....
        /*08c8*/ 	.word	0x000096c0
        /*08cc*/ 	.word	0x00000000
        /*08d0*/ 	.word	0x00000000
        /*08d4*/ 	.short	0x010a
        /*08d6*/ 	.byte	0xff
	.zero		1


	//   ....[125]....
        /*08d8*/ 	.word	0x00009720
        /*08dc*/ 	.word	0x00000000
        /*08e0*/ 	.word	0x00000000
        /*08e4*/ 	.short	0x010a
        /*08e6*/ 	.byte	0xff
	.zero		1


	//   ....[126]....
        /*08e8*/ 	.word	0x00009770
        /*08ec*/ 	.word	0x00000000
        /*08f0*/ 	.word	0x000000a0
        /*08f4*/ 	.short	0x010a
        /*08f6*/ 	.byte	0xff
	.zero		1


	//   ....[127]....
        /*08f8*/ 	.word	0x000097d0
        /*08fc*/ 	.word	0x00000000
        /*0900*/ 	.word	0x00000098
        /*0904*/ 	.short	0x010a
        /*0906*/ 	.byte	0xff
	.zero		1


	//   ....[128]....
        /*0908*/ 	.word	0x00009830
        /*090c*/ 	.word	0x00000000
        /*0910*/ 	.word	0x00000070
        /*0914*/ 	.short	0x010a
        /*0916*/ 	.byte	0xff
	.zero		1


	//   ....[129]....
        /*0918*/ 	.word	0x00009890
        /*091c*/ 	.word	0x00000000
        /*0920*/ 	.word	0x00000078
        /*0924*/ 	.short	0x010a
        /*0926*/ 	.byte	0xff
	.zero		1


	//   ....[130]....
        /*0928*/ 	.word	0x000098f0
        /*092c*/ 	.word	0x00000000
        /*0930*/ 	.word	0x00000080
        /*0934*/ 	.short	0x010a
        /*0936*/ 	.byte	0xff
	.zero		1


	//   ....[131]....
        /*0938*/ 	.word	0x00009950
        /*093c*/ 	.word	0x00000000
        /*0940*/ 	.word	0x00000088
        /*0944*/ 	.short	0x010a
        /*0946*/ 	.byte	0xff
	.zero		1


	//   ....[132]....
        /*0948*/ 	.word	0x000099b0
        /*094c*/ 	.word	0x00000000
        /*0950*/ 	.word	0x00000070
        /*0954*/ 	.short	0x010a
        /*0956*/ 	.byte	0xff
	.zero		1


	//   ....[133]....
        /*0958*/ 	.word	0x00009a10
        /*095c*/ 	.word	0x00000000
        /*0960*/ 	.word	0x00000078
        /*0964*/ 	.short	0x010a
        /*0966*/ 	.byte	0xff
	.zero		1


	//   ....[134]....
        /*0968*/ 	.word	0x00009a70
        /*096c*/ 	.word	0x00000000
        /*0970*/ 	.word	0x00000080
        /*0974*/ 	.short	0x010a
        /*0976*/ 	.byte	0xff
	.zero		1


	//   ....[135]....
        /*0978*/ 	.word	0x00009ac0
        /*097c*/ 	.word	0x00000000
        /*0980*/ 	.word	0x000000a0
        /*0984*/ 	.short	0x010a
        /*0986*/ 	.byte	0xff
	.zero		1


	//   ....[136]....
        /*0988*/ 	.word	0x00009b10
        /*098c*/ 	.word	0x00000002
        /*0990*/ 	.word	0x00000050
        /*0994*/ 	.short	0x010a
        /*0996*/ 	.byte	0xff
	.zero		1


	//   ....[137]....
        /*0998*/ 	.word	0x00009b60
        /*099c*/ 	.word	0x00000071
        /*09a0*/ 	.word	0x000000c0
        /*09a4*/ 	.short	0x010a
        /*09a6*/ 	.byte	0xff
	.zero		1


	//   ....[138]....
        /*09a8*/ 	.word	0x00009bb0
        /*09ac*/ 	.word	0x00000000
        /*09b0*/ 	.word	0x00000050
        /*09b4*/ 	.short	0x010a
        /*09b6*/ 	.byte	0xff
	.zero		1


	//   ....[139]....
        /*09b8*/ 	.word	0x00009c00
        /*09bc*/ 	.word	0x00000000
        /*09c0*/ 	.word	0x00000050
        /*09c4*/ 	.short	0x010a
        /*09c6*/ 	.byte	0xff
	.zero		1


	//   ....[140]....
        /*09c8*/ 	.word	0x00009c50
        /*09cc*/ 	.word	0x00000000
        /*09d0*/ 	.word	0x00000050
        /*09d4*/ 	.short	0x010a
        /*09d6*/ 	.byte	0xff
	.zero		1


	//----- nvinfo : EIATTR_NUM_MBARRIERS
	.align		4
.L_48:
        /*09d8*/ 	.byte	0x03, 0x38
        /*09da*/ 	.short	0x0024


	//----- nvinfo : EIATTR_EXIT_INSTR_OFFSETS
	.align		4
        /*09dc*/ 	.byte	0x04, 0x1c
        /*09de*/ 	.short	(.L_50 - .L_49)


	//   ....[0]....
.L_49:
        /*09e0*/ 	.word	0x000025b0


	//   ....[1]....
        /*09e4*/ 	.word	0x00002aa0


	//   ....[2]....
        /*09e8*/ 	.word	0x00002b00


	//   ....[3]....
        /*09ec*/ 	.word	0x00003a60


	//   ....[4]....
        /*09f0*/ 	.word	0x00004a90


	//   ....[5]....
        /*09f4*/ 	.word	0x00004ad0


	//   ....[6]....
        /*09f8*/ 	.word	0x00009090


	//----- nvinfo : EIATTR_MAX_THREADS
	.align		4
.L_50:
        /*09fc*/ 	.byte	0x04, 0x05
        /*09fe*/ 	.short	(.L_52 - .L_51)
.L_51:
        /*0a00*/ 	.word	0x00000100
        /*0a04*/ 	.word	0x00000001
        /*0a08*/ 	.word	0x00000001


	//----- nvinfo : EIATTR_CRS_STACK_SIZE
	.align		4
.L_52:
        /*0a0c*/ 	.byte	0x04, 0x1e
        /*0a0e*/ 	.short	(.L_54 - .L_53)
.L_53:
        /*0a10*/ 	.word	0x00000000


	//----- nvinfo : EIATTR_CBANK_PARAM_SIZE
	.align		4
.L_54:
        /*0a14*/ 	.byte	0x03, 0x19
        /*0a16*/ 	.short	0x0800


	//----- nvinfo : EIATTR_PARAM_CBANK
	.align		4
        /*0a18*/ 	.byte	0x04, 0x0a
        /*0a1a*/ 	.short	(.L_56 - .L_55)
	.align		4
.L_55:
        /*0a1c*/ 	.word	index@(.nv.constant0._ZN7cutlass13device_kernelINS_4gemm6kernel13GemmUniversalIN4cute5tupleIJiiiiEEENS1_10collective13CollectiveMmaINS1_35MainloopSm100TmaUmmaWarpSpecializedILi5ELi2ELi4ENS5_IJNS4_1CILi1EEESB_SB_EEEEENS5_IJNSA_ILi64EEENSA_ILi256EEENSA_ILi128EEEEEENS_12float_e4m3_tENS5_IJlSB_lEEESI_SJ_NS4_8TiledMMAINS4_8MMA_AtomIJNS4_10MMA_TraitsINS4_19SM100_MMA_F8F6F4_SSEJSI_SI_fSE_SF_NS4_17integral_constantINS4_4UMMA5MajorELSQ_0EEESR_NSO_INSP_7ScaleInELSS_0EEEST_EEEEEENS4_6LayoutISC_NS5_IJNSA_ILi0EEESX_SX_EEEEENS5_IJNS4_10UnderscoreES10_S10_EEEEENS4_13SM90_TMA_LOADENS4_14ComposedLayoutINS4_7SwizzleILi3ELi4ELi3EEENS4_18smem_ptr_flag_bitsILi8EEENSW_INS5_IJNSA_ILi8EEESG_EEENS5_IJSG_SB_EEEEEEEvNS4_8identityES13_S1D_vS1E_EENS_8epilogue10collective18CollectiveEpilogueINS1G_23Sm100TmaWarpSpecializedILi4ELi2ELi32ELb0ELb0EEEJSH_NS5_IJNSW_ISE_SB_EES1L_EEESI_SJ_SI_SJ_NS1G_6fusion15FusionCallbacksIS1K_NS1N_17LinearCombinationISI_fSI_fLNS_15FloatRoundStyleE2EEESH_S1M_JEEENS4_5SM1004TMEM4LOAD26SM100_TMEM_LOAD_16dp32b32xES13_NS14_INS15_ILi2ELi4ELi3EEES18_NSW_INS5_IJS19_SE_EEENS5_IJSE_SB_EEEEEEENS4_39AutoVectorizingCopyWithAssumedAlignmentILi128EEENS4_14SM90_TMA_STOREES21_S23_S23_EEEvvEEEEvNT_6ParamsE)
        /*0a20*/ 	.short	0x0380
        /*0a22*/ 	.short	0x0800


	//----- nvinfo : EIATTR_SW_WAR
	.align		4
.L_56:
        /*0a24*/ 	.byte	0x04, 0x36
        /*0a26*/ 	.short	(.L_58 - .L_57)
.L_57:
        /*0a28*/ 	.word	0x00000008
.L_58:


//--------------------- .nv.callgraph             --------------------------
	.section	.nv.callgraph,"",@"SHT_CUDA_CALLGRAPH"
	.align	4
	.sectionentsize	8
	.align		4
        /*0000*/ 	.word	0x00000000
	.align		4
        /*0004*/ 	.word	0xffffffff
	.align		4
        /*0008*/ 	.word	index@(_ZN7cutlass13device_kernelINS_4gemm6kernel13GemmUniversalIN4cute5tupleIJiiiiEEENS1_10collective13CollectiveMmaINS1_35MainloopSm100TmaUmmaWarpSpecializedILi5ELi2ELi4ENS5_IJNS4_1CILi1EEESB_SB_EEEEENS5_IJNSA_ILi64EEENSA_ILi256EEENSA_ILi128EEEEEENS_12float_e4m3_tENS5_IJlSB_lEEESI_SJ_NS4_8TiledMMAINS4_8MMA_AtomIJNS4_10MMA_TraitsINS4_19SM100_MMA_F8F6F4_SSEJSI_SI_fSE_SF_NS4_17integral_constantINS4_4UMMA5MajorELSQ_0EEESR_NSO_INSP_7ScaleInELSS_0EEEST_EEEEEENS4_6LayoutISC_NS5_IJNSA_ILi0EEESX_SX_EEEEENS5_IJNS4_10UnderscoreES10_S10_EEEEENS4_13SM90_TMA_LOADENS4_14ComposedLayoutINS4_7SwizzleILi3ELi4ELi3EEENS4_18smem_ptr_flag_bitsILi8EEENSW_INS5_IJNSA_ILi8EEESG_EEENS5_IJSG_SB_EEEEEEEvNS4_8identityES13_S1D_vS1E_EENS_8epilogue10collective18CollectiveEpilogueINS1G_23Sm100TmaWarpSpecializedILi4ELi2ELi32ELb0ELb0EEEJSH_NS5_IJNSW_ISE_SB_EES1L_EEESI_SJ_SI_SJ_NS1G_6fusion15FusionCallbacksIS1K_NS1N_17LinearCombinationISI_fSI_fLNS_15FloatRoundStyleE2EEESH_S1M_JEEENS4_5SM1004TMEM4LOAD26SM100_TMEM_LOAD_16dp32b32xES13_NS14_INS15_ILi2ELi4ELi3EEES18_NSW_INS5_IJS19_SE_EEENS5_IJSE_SB_EEEEEEENS4_39AutoVectorizingCopyWithAssumedAlignmentILi128EEENS4_14SM90_TMA_STOREES21_S23_S23_EEEvvEEEEvNT_6ParamsE)
	.align		4
        /*000c*/ 	.word	index@(__assertfail)
	.align		4
        /*0010*/ 	.word	0x00000000
	.align		4
        /*0014*/ 	.word	0xfffffffe
	.align		4
        /*0018*/ 	.word	0x00000000
	.align		4
        /*001c*/ 	.word	0xfffffffd
	.align		4
        /*0020*/ 	.word	0x00000000
	.align		4
        /*0024*/ 	.word	0xfffffffc


//--------------------- .nv.constant4             --------------------------
	.section	.nv.constant4,"a",@progbits
	.align	8
	.align		8
.nv.constant4:
        /*0000*/ 	.dword	__assertfail
	.align		8
        /*0008*/ 	.dword	__unnamed_1
	.align		8
        /*0010*/ 	.dword	__unnamed_2
	.align		8
        /*0018*/ 	.dword	__unnamed_3
	.align		8
        /*0020*/ 	.dword	_ZN40_INTERNAL_2652a34f_4_k_cu_554ad842_300084cuda3std3__45__cpo5beginE
	.align		8
        /*0028*/ 	.dword	_ZN40_INTERNAL_2652a34f_4_k_cu_554ad842_300084cuda3std3__45__cpo3endE
	.align		8
        /*0030*/ 	.dword	_ZN40_INTERNAL_2652a34f_4_k_cu_554ad842_300084cuda3std3__45__cpo6cbeginE
	.align		8
        /*0038*/ 	.dword	_ZN40_INTERNAL_2652a34f_4_k_cu_554ad842_300084cuda3std3__45__cpo4cendE
	.align		8
        /*0040*/ 	.dword	_ZN40_INTERNAL_2652a34f_4_k_cu_554ad842_300084cuda3std3__442_GLOBAL__N__2652a34f_4_k_cu_554ad842_300086ignoreE
	.align		8
        /*0048*/ 	.dword	_ZN40_INTERNAL_2652a34f_4_k_cu_554ad842_300084cuda3std3__419piecewise_constructE
	.align		8
        /*0050*/ 	.dword	_ZN40_INTERNAL_2652a34f_4_k_cu_554ad842_300084cuda3std3__48in_placeE
	.align		8
        /*0058*/ 	.dword	_ZN40_INTERNAL_2652a34f_4_k_cu_554ad842_300084cuda3std6ranges3__45__cpo4swapE
	.align		8
        /*0060*/ 	.dword	_ZN40_INTERNAL_2652a34f_4_k_cu_554ad842_300084cuda3std6ranges3__45__cpo9iter_moveE
	.align		8
        /*0068*/ 	.dword	_ZN40_INTERNAL_2652a34f_4_k_cu_554ad842_300084cute7productE
	.align		8
        /*0070*/ 	.dword	_ZN40_INTERNAL_2652a34f_4_k_cu_554ad842_300084cute1_E
	.align		8
        /*0078*/ 	.dword	$str$25
	.align		8
        /*0080*/ 	.dword	$str$26
	.align		8
        /*0088*/ 	.dword	$str$27
	.align		8
        /*0090*/ 	.dword	$str$28


//--------------------- .text._ZN7cutlass13device_kernelINS_4gemm6kernel13GemmUniversalIN4cute5tupleIJiiiiEEENS1_10collective13CollectiveMmaINS1_35MainloopSm100TmaUmmaWarpSpecializedILi5ELi2ELi4ENS5_IJNS4_1CILi1EEESB_SB_EEEEENS5_IJNSA_ILi64EEENSA_ILi256EEENSA_ILi128EEEEEENS_12float_e4m3_tENS5_IJlSB_lEEESI_SJ_NS4_8TiledMMAINS4_8MMA_AtomIJNS4_10MMA_TraitsINS4_19SM100_MMA_F8F6F4_SSEJSI_SI_fSE_SF_NS4_17integral_constantINS4_4UMMA5MajorELSQ_0EEESR_NSO_INSP_7ScaleInELSS_0EEEST_EEEEEENS4_6LayoutISC_NS5_IJNSA_ILi0EEESX_SX_EEEEENS5_IJNS4_10UnderscoreES10_S10_EEEEENS4_13SM90_TMA_LOADENS4_14ComposedLayoutINS4_7SwizzleILi3ELi4ELi3EEENS4_18smem_ptr_flag_bitsILi8EEENSW_INS5_IJNSA_ILi8EEESG_EEENS5_IJSG_SB_EEEEEEEvNS4_8identityES13_S1D_vS1E_EENS_8epilogue10collective18CollectiveEpilogueINS1G_23Sm100TmaWarpSpecializedILi4ELi2ELi32ELb0ELb0EEEJSH_NS5_IJNSW_ISE_SB_EES1L_EEESI_SJ_SI_SJ_NS1G_6fusion15FusionCallbacksIS1K_NS1N_17LinearCombinationISI_fSI_fLNS_15FloatRoundStyleE2EEESH_S1M_JEEENS4_5SM1004TMEM4LOAD26SM100_TMEM_LOAD_16dp32b32xES13_NS14_INS15_ILi2ELi4ELi3EEES18_NSW_INS5_IJS19_SE_EEENS5_IJSE_SB_EEEEEEENS4_39AutoVectorizingCopyWithAssumedAlignmentILi128EEENS4_14SM90_TMA_STOREES21_S23_S23_EEEvvEEEEvNT_6ParamsE --------------------------
	.section	.text._ZN7cutlass13device_kernelINS_4gemm6kernel13GemmUniversalIN4cute5tupleIJiiiiEEENS1_10collective13CollectiveMmaINS1_35MainloopSm100TmaUmmaWarpSpecializedILi5ELi2ELi4ENS5_IJNS4_1CILi1EEESB_SB_EEEEENS5_IJNSA_ILi64EEENSA_ILi256EEENSA_ILi128EEEEEENS_12float_e4m3_tENS5_IJlSB_lEEESI_SJ_NS4_8TiledMMAINS4_8MMA_AtomIJNS4_10MMA_TraitsINS4_19SM100_MMA_F8F6F4_SSEJSI_SI_fSE_SF_NS4_17integral_constantINS4_4UMMA5MajorELSQ_0EEESR_NSO_INSP_7ScaleInELSS_0EEEST_EEEEEENS4_6LayoutISC_NS5_IJNSA_ILi0EEESX_SX_EEEEENS5_IJNS4_10UnderscoreES10_S10_EEEEENS4_13SM90_TMA_LOADENS4_14ComposedLayoutINS4_7SwizzleILi3ELi4ELi3EEENS4_18smem_ptr_flag_bitsILi8EEENSW_INS5_IJNSA_ILi8EEESG_EEENS5_IJSG_SB_EEEEEEEvNS4_8identityES13_S1D_vS1E_EENS_8epilogue10collective18CollectiveEpilogueINS1G_23Sm100TmaWarpSpecializedILi4ELi2ELi32ELb0ELb0EEEJSH_NS5_IJNSW_ISE_SB_EES1L_EEESI_SJ_SI_SJ_NS1G_6fusion15FusionCallbacksIS1K_NS1N_17LinearCombinationISI_fSI_fLNS_15FloatRoundStyleE2EEESH_S1M_JEEENS4_5SM1004TMEM4LOAD26SM100_TMEM_LOAD_16dp32b32xES13_NS14_INS15_ILi2ELi4ELi3EEES18_NSW_INS5_IJS19_SE_EEENS5_IJSE_SB_EEEEEEENS4_39AutoVectorizingCopyWithAssumedAlignmentILi128EEENS4_14SM90_TMA_STOREES21_S23_S23_EEEvvEEEEvNT_6ParamsE,"ax",@progbits
	.align	128
.text._ZN7cutlass13device_kernelINS_4gemm6kernel13GemmUniversalIN4cute5tupleIJiiiiEEENS1_10collective13CollectiveMmaINS1_35MainloopSm100TmaUmmaWarpSpecializedILi5ELi2ELi4ENS5_IJNS4_1CILi1EEESB_SB_EEEEENS5_IJNSA_ILi64EEENSA_ILi256EEENSA_ILi128EEEEEENS_12float_e4m3_tENS5_IJlSB_lEEESI_SJ_NS4_8TiledMMAINS4_8MMA_AtomIJNS4_10MMA_TraitsINS4_19SM100_MMA_F8F6F4_SSEJSI_SI_fSE_SF_NS4_17integral_constantINS4_4UMMA5MajorELSQ_0EEESR_NSO_INSP_7ScaleInELSS_0EEEST_EEEEEENS4_6LayoutISC_NS5_IJNSA_ILi0EEESX_SX_EEEEENS5_IJNS4_10UnderscoreES10_S10_EEEEENS4_13SM90_TMA_LOADENS4_14ComposedLayoutINS4_7SwizzleILi3ELi4ELi3EEENS4_18smem_ptr_flag_bitsILi8EEENSW_INS5_IJNSA_ILi8EEESG_EEENS5_IJSG_SB_EEEEEEEvNS4_8identityES13_S1D_vS1E_EENS_8epilogue10collective18CollectiveEpilogueINS1G_23Sm100TmaWarpSpecializedILi4ELi2ELi32ELb0ELb0EEEJSH_NS5_IJNSW_ISE_SB_EES1L_EEESI_SJ_SI_SJ_NS1G_6fusion15FusionCallbacksIS1K_NS1N_17LinearCombinationISI_fSI_fLNS_15FloatRoundStyleE2EEESH_S1M_JEEENS4_5SM1004TMEM4LOAD26SM100_TMEM_LOAD_16dp32b32xES13_NS14_INS15_ILi2ELi4ELi3EEES18_NSW_INS5_IJS19_SE_EEENS5_IJSE_SB_EEEEEEENS4_39AutoVectorizingCopyWithAssumedAlignmentILi128EEENS4_14SM90_TMA_STOREES21_S23_S23_EEEvvEEEEvNT_6ParamsE:
        .type           _ZN7cutlass13device_kernelINS_4gemm6kernel13GemmUniversalIN4cute5tupleIJiiiiEEENS1_10collective13CollectiveMmaINS1_35MainloopSm100TmaUmmaWarpSpecializedILi5ELi2ELi4ENS5_IJNS4_1CILi1EEESB_SB_EEEEENS5_IJNSA_ILi64EEENSA_ILi256EEENSA_ILi128EEEEEENS_12float_e4m3_tENS5_IJlSB_lEEESI_SJ_NS4_8TiledMMAINS4_8MMA_AtomIJNS4_10MMA_TraitsINS4_19SM100_MMA_F8F6F4_SSEJSI_SI_fSE_SF_NS4_17integral_constantINS4_4UMMA5MajorELSQ_0EEESR_NSO_INSP_7ScaleInELSS_0EEEST_EEEEEENS4_6LayoutISC_NS5_IJNSA_ILi0EEESX_SX_EEEEENS5_IJNS4_10UnderscoreES10_S10_EEEEENS4_13SM90_TMA_LOADENS4_14ComposedLayoutINS4_7SwizzleILi3ELi4ELi3EEENS4_18smem_ptr_flag_bitsILi8EEENSW_INS5_IJNSA_ILi8EEESG_EEENS5_IJSG_SB_EEEEEEEvNS4_8identityES13_S1D_vS1E_EENS_8epilogue10collective18CollectiveEpilogueINS1G_23Sm100TmaWarpSpecializedILi4ELi2ELi32ELb0ELb0EEEJSH_NS5_IJNSW_ISE_SB_EES1L_EEESI_SJ_SI_SJ_NS1G_6fusion15FusionCallbacksIS1K_NS1N_17LinearCombinationISI_fSI_fLNS_15FloatRoundStyleE2EEESH_S1M_JEEENS4_5SM1004TMEM4LOAD26SM100_TMEM_LOAD_16dp32b32xES13_NS14_INS15_ILi2ELi4ELi3EEES18_NSW_INS5_IJS19_SE_EEENS5_IJSE_SB_EEEEEEENS4_39AutoVectorizingCopyWithAssumedAlignmentILi128EEENS4_14SM90_TMA_STOREES21_S23_S23_EEEvvEEEEvNT_6ParamsE,@function
        .size           _ZN7cutlass13device_kernelINS_4gemm6kernel13GemmUniversalIN4cute5tupleIJiiiiEEENS1_10collective13CollectiveMmaINS1_35MainloopSm100TmaUmmaWarpSpecializedILi5ELi2ELi4ENS5_IJNS4_1CILi1EEESB_SB_EEEEENS5_IJNSA_ILi64EEENSA_ILi256EEENSA_ILi128EEEEEENS_12float_e4m3_tENS5_IJlSB_lEEESI_SJ_NS4_8TiledMMAINS4_8MMA_AtomIJNS4_10MMA_TraitsINS4_19SM100_MMA_F8F6F4_SSEJSI_SI_fSE_SF_NS4_17integral_constantINS4_4UMMA5MajorELSQ_0EEESR_NSO_INSP_7ScaleInELSS_0EEEST_EEEEEENS4_6LayoutISC_NS5_IJNSA_ILi0EEESX_SX_EEEEENS5_IJNS4_10UnderscoreES10_S10_EEEEENS4_13SM90_TMA_LOADENS4_14ComposedLayoutINS4_7SwizzleILi3ELi4ELi3EEENS4_18smem_ptr_flag_bitsILi8EEENSW_INS5_IJNSA_ILi8EEESG_EEENS5_IJSG_SB_EEEEEEEvNS4_8identityES13_S1D_vS1E_EENS_8epilogue10collective18CollectiveEpilogueINS1G_23Sm100TmaWarpSpecializedILi4ELi2ELi32ELb0ELb0EEEJSH_NS5_IJNSW_ISE_SB_EES1L_EEESI_SJ_SI_SJ_NS1G_6fusion15FusionCallbacksIS1K_NS1N_17LinearCombinationISI_fSI_fLNS_15FloatRoundStyleE2EEESH_S1M_JEEENS4_5SM1004TMEM4LOAD26SM100_TMEM_LOAD_16dp32b32xES13_NS14_INS15_ILi2ELi4ELi3EEES18_NSW_INS5_IJS19_SE_EEENS5_IJSE_SB_EEEEEEENS4_39AutoVectorizingCopyWithAssumedAlignmentILi128EEENS4_14SM90_TMA_STOREES21_S23_S23_EEEvvEEEEvNT_6ParamsE,(.L_x_173 - _ZN7cutlass13device_kernelINS_4gemm6kernel13GemmUniversalIN4cute5tupleIJiiiiEEENS1_10collective13CollectiveMmaINS1_35MainloopSm100TmaUmmaWarpSpecializedILi5ELi2ELi4ENS5_IJNS4_1CILi1EEESB_SB_EEEEENS5_IJNSA_ILi64EEENSA_ILi256EEENSA_ILi128EEEEEENS_12float_e4m3_tENS5_IJlSB_lEEESI_SJ_NS4_8TiledMMAINS4_8MMA_AtomIJNS4_10MMA_TraitsINS4_19SM100_MMA_F8F6F4_SSEJSI_SI_fSE_SF_NS4_17integral_constantINS4_4UMMA5MajorELSQ_0EEESR_NSO_INSP_7ScaleInELSS_0EEEST_EEEEEENS4_6LayoutISC_NS5_IJNSA_ILi0EEESX_SX_EEEEENS5_IJNS4_10UnderscoreES10_S10_EEEEENS4_13SM90_TMA_LOADENS4_14ComposedLayoutINS4_7SwizzleILi3ELi4ELi3EEENS4_18smem_ptr_flag_bitsILi8EEENSW_INS5_IJNSA_ILi8EEESG_EEENS5_IJSG_SB_EEEEEEEvNS4_8identityES13_S1D_vS1E_EENS_8epilogue10collective18CollectiveEpilogueINS1G_23Sm100TmaWarpSpecializedILi4ELi2ELi32ELb0ELb0EEEJSH_NS5_IJNSW_ISE_SB_EES1L_EEESI_SJ_SI_SJ_NS1G_6fusion15FusionCallbacksIS1K_NS1N_17LinearCombinationISI_fSI_fLNS_15FloatRoundStyleE2EEESH_S1M_JEEENS4_5SM1004TMEM4LOAD26SM100_TMEM_LOAD_16dp32b32xES13_NS14_INS15_ILi2ELi4ELi3EEES18_NSW_INS5_IJS19_SE_EEENS5_IJSE_SB_EEEEEEENS4_39AutoVectorizingCopyWithAssumedAlignmentILi128EEENS4_14SM90_TMA_STOREES21_S23_S23_EEEvvEEEEvNT_6ParamsE)
        .other          _ZN7cutlass13device_kernelINS_4gemm6kernel13GemmUniversalIN4cute5tupleIJiiiiEEENS1_10collective13CollectiveMmaINS1_35MainloopSm100TmaUmmaWarpSpecializedILi5ELi2ELi4ENS5_IJNS4_1CILi1EEESB_SB_EEEEENS5_IJNSA_ILi64EEENSA_ILi256EEENSA_ILi128EEEEEENS_12float_e4m3_tENS5_IJlSB_lEEESI_SJ_NS4_8TiledMMAINS4_8MMA_AtomIJNS4_10MMA_TraitsINS4_19SM100_MMA_F8F6F4_SSEJSI_SI_fSE_SF_NS4_17integral_constantINS4_4UMMA5MajorELSQ_0EEESR_NSO_INSP_7ScaleInELSS_0EEEST_EEEEEENS4_6LayoutISC_NS5_IJNSA_ILi0EEESX_SX_EEEEENS5_IJNS4_10UnderscoreES10_S10_EEEEENS4_13SM90_TMA_LOADENS4_14ComposedLayoutINS4_7SwizzleILi3ELi4ELi3EEENS4_18smem_ptr_flag_bitsILi8EEENSW_INS5_IJNSA_ILi8EEESG_EEENS5_IJSG_SB_EEEEEEEvNS4_8identityES13_S1D_vS1E_EENS_8epilogue10collective18CollectiveEpilogueINS1G_23Sm100TmaWarpSpecializedILi4ELi2ELi32ELb0ELb0EEEJSH_NS5_IJNSW_ISE_SB_EES1L_EEESI_SJ_SI_SJ_NS1G_6fusion15FusionCallbacksIS1K_NS1N_17LinearCombinationISI_fSI_fLNS_15FloatRoundStyleE2EEESH_S1M_JEEENS4_5SM1004TMEM4LOAD26SM100_TMEM_LOAD_16dp32b32xES13_NS14_INS15_ILi2ELi4ELi3EEES18_NSW_INS5_IJS19_SE_EEENS5_IJSE_SB_EEEEEEENS4_39AutoVectorizingCopyWithAssumedAlignmentILi128EEENS4_14SM90_TMA_STOREES21_S23_S23_EEEvvEEEEvNT_6ParamsE,@"STO_CUDA_ENTRY STV_DEFAULT"
_ZN7cutlass13device_kernelINS_4gemm6kernel13GemmUniversalIN4cute5tupleIJiiiiEEENS1_10collective13CollectiveMmaINS1_35MainloopSm100TmaUmmaWarpSpecializedILi5ELi2ELi4ENS5_IJNS4_1CILi1EEESB_SB_EEEEENS5_IJNSA_ILi64EEENSA_ILi256EEENSA_ILi128EEEEEENS_12float_e4m3_tENS5_IJlSB_lEEESI_SJ_NS4_8TiledMMAINS4_8MMA_AtomIJNS4_10MMA_TraitsINS4_19SM100_MMA_F8F6F4_SSEJSI_SI_fSE_SF_NS4_17integral_constantINS4_4UMMA5MajorELSQ_0EEESR_NSO_INSP_7ScaleInELSS_0EEEST_EEEEEENS4_6LayoutISC_NS5_IJNSA_ILi0EEESX_SX_EEEEENS5_IJNS4_10UnderscoreES10_S10_EEEEENS4_13SM90_TMA_LOADENS4_14ComposedLayoutINS4_7SwizzleILi3ELi4ELi3EEENS4_18smem_ptr_flag_bitsILi8EEENSW_INS5_IJNSA_ILi8EEESG_EEENS5_IJSG_SB_EEEEEEEvNS4_8identityES13_S1D_vS1E_EENS_8epilogue10collective18CollectiveEpilogueINS1G_23Sm100TmaWarpSpecializedILi4ELi2ELi32ELb0ELb0EEEJSH_NS5_IJNSW_ISE_SB_EES1L_EEESI_SJ_SI_SJ_NS1G_6fusion15FusionCallbacksIS1K_NS1N_17LinearCombinationISI_fSI_fLNS_15FloatRoundStyleE2EEESH_S1M_JEEENS4_5SM1004TMEM4LOAD26SM100_TMEM_LOAD_16dp32b32xES13_NS14_INS15_ILi2ELi4ELi3EEES18_NSW_INS5_IJS19_SE_EEENS5_IJSE_SB_EEEEEEENS4_39AutoVectorizingCopyWithAssumedAlignmentILi128EEENS4_14SM90_TMA_STOREES21_S23_S23_EEEvvEEEEvNT_6ParamsE:
[----:B------:R-:W1:Y:S01]  /*0000*/  LDC R1, c[0x0][0x37c] ;  /* 0x0000df00ff017b82 */ /* 0x000e620000000800 */
[----:B------:R-:W2:Y:S01]  /*0010*/  S2R R108, SR_TID.X ;  /* 0x00000000006c7919 */ /* 0x000ea20000002100 */
[----:B------:R-:W3:Y:S01]  /*0020*/  LDCU.64 UR4, c[0x0][0x890] ;  /* 0x00011200ff0477ac */ /* 0x000ee20008000a00 */
[----:B------:R-:W-:Y:S02]  /*0030*/  PRMT R96, RZ, 0x7610, R96 ;  /* 0x00007610ff607816 */ /* 0x000fe40000000060 */
[----:B------:R-:W-:Y:S01]  /*0040*/  ELECT P5, URZ, PT ;  /* 0x0000000000ff782f */ /* 0x000fe200038a0000 */
[----:B------:R-:W4:Y:S01]  /*0050*/  LDCU.64 UR46, c[0x0][0x358] ;  /* 0x00006b00ff2e77ac */ /* 0x000f220008000a00 */
[----:B---3--:R-:W-:-:S04]  /*0060*/  UISETP.NE.U32.AND UP0, UPT, UR4, URZ, UPT ;  /* 0x000000ff0400728c */ /* 0x008fc8000bf05070 */
[----:B------:R-:W-:Y:S01]  /*0070*/  UISETP.NE.AND.EX UP0, UPT, UR5, URZ, UPT, UP0 ;  /* 0x000000ff0500728c */ /* 0x000fe2000bf05300 */
[----:B--2---:R-:W-:-:S05]  /*0080*/  SHF.R.U32.HI R101, RZ, 0x5, R108 ;  /* 0x00000005ff657819 */ /* 0x004fca000001166c */
[----:B------:R-:W2:Y:S02]  /*0090*/  SHFL.IDX PT, R0, R101, RZ, 0x1f ;  /* 0x00001fff65007589 */ /* 0x000ea400000e0000 */
[----:B--2---:R-:W-:Y:S01]  /*00a0*/  R2UR UR8, R0 ;  /* 0x00000000000872ca */ /* 0x004fe200000e0000 */
[----:B-1--4-:R-:W-:-:S14]  /*00b0*/  BRA.U UP0, `(.L_x_0) ;  /* 0x00000001002c7547 */ /* 0x012fdc000b800000 */
[----:B------:R-:W1:Y:S02]  /*00c0*/  LDCU.64 UR6, c[0x0][0x888] ;  /* 0x00011100ff0677ac */ /* 0x000e640008000a00 */
[----:B-1----:R-:W-:-:S04]  /*00d0*/  UISETP.NE.U32.AND UP0, UPT, UR6, URZ, UPT ;  /* 0x000000ff0600728c */ /* 0x002fc8000bf05070 */
[----:B------:R-:W-:-:S09]  /*00e0*/  UISETP.NE.AND.EX UP0, UPT, UR7, URZ, UPT, UP0 ;  /* 0x000000ff0700728c */ /* 0x000fd2000bf05300 */
[----:B------:R-:W-:Y:S05]  /*00f0*/  BRA.U !UP0, `(.L_x_1) ;  /* 0x0000000108107547 */ /* 0x000fea000b800000 */
[----:B------:R-:W1:Y:S02]  /*0100*/  LDC.64 R2, c[0x0][0x888] ;  /* 0x00022200ff027b82 */ /* 0x000e640000000a00 */
[----:B-1----:R1:W5:Y:S01]  /*0110*/  LDG.E R49, desc[UR46][R2.64] ;  /* 0x0000002e02317981 */ /* 0x002362000c1e1900 */
[----:B------:R-:W-:Y:S01]  /*0120*/  HFMA2 R96, -RZ, RZ, 0, 5.9604644775390625e-08 ;  /* 0x00000001ff607431 */ /* 0x000fe200000001ff */
[----:B------:R-:W-:Y:S05]  /*0130*/  BRA `(.L_x_0) ;  /* 0x00000000000c7947 */ /* 0x000fea0003800000 */
.L_x_1:
[----:B------:R-:W1:Y:S01]  /*0140*/  LDCU UR6, c[0x0][0x880] ;  /* 0x00011000ff0677ac */ /* 0x000e620008000800 */
[----:B------:R-:W-:Y:S01]  /*0150*/  HFMA2 R96, -RZ, RZ, 0, 5.9604644775390625e-08 ;  /* 0x00000001ff607431 */ /* 0x000fe200000001ff */
[----:B-1----:R-:W-:-:S07]  /*0160*/  MOV R49, UR6 ;  /* 0x0000000600317c02 */ /* 0x002fce0008000f00 */
.L_x_0:
[----:B------:R-:W2:Y:S02]  /*0170*/  LDCU.64 UR6, c[0x0][0x8b0] ;  /* 0x00011600ff0677ac */ /* 0x000ea40008000a00 */
[----:B--2---:R-:W-:-:S04]  /*0180*/  UISETP.NE.U32.AND UP0, UPT, UR6, URZ, UPT ;  /* 0x000000ff0600728c */ /* 0x004fc8000bf05070 */
[----:B------:R-:W-:-:S09]  /*0190*/  UISETP.NE.AND.EX UP0, UPT, UR7, URZ, UPT, UP0 ;  /* 0x000000ff0700728c */ /* 0x000fd2000bf05300 */
[----:B------:R-:W-:Y:S05]  /*01a0*/  BRA.U UP0, `(.L_x_2) ;  /* 0x0000000100247547 */ /* 0x000fea000b800000 */
[----:B------:R-:W2:Y:S02]  /*01b0*/  LDCU.64 UR6, c[0x0][0x8a8] ;  /* 0x00011500ff0677ac */ /* 0x000ea40008000a00 */
[----:B--2---:R-:W-:-:S04]  /*01c0*/  UISETP.NE.U32.AND UP0, UPT, UR6, URZ, UPT ;  /* 0x000000ff0600728c */ /* 0x004fc8000bf05070 */
[----:B------:R-:W-:-:S09]  /*01d0*/  UISETP.NE.AND.EX UP0, UPT, UR7, URZ, UPT, UP0 ;  /* 0x000000ff0700728c */ /* 0x000fd2000bf05300 */
[----:B------:R-:W-:Y:S05]  /*01e0*/  BRA.U !UP0, `(.L_x_3) ;  /* 0x00000001080c7547 */ /* 0x000fea000b800000 */
[----:B-1----:R-:W1:Y:S02]  /*01f0*/  LDC.64 R2, c[0x0][0x8a8] ;  /* 0x00022a00ff027b82 */ /* 0x002e640000000a00 */
[----:B-1----:R2:W5:Y:S01]  /*0200*/  LDG.E R47, desc[UR46][R2.64] ;  /* 0x0000002e022f7981 */ /* 0x002562000c1e1900 */
[----:B------:R-:W-:Y:S05]  /*0210*/  BRA `(.L_x_2) ;  /* 0x0000000000087947 */ /* 0x000fea0003800000 */
.L_x_3:
[----:B------:R-:W2:Y:S02]  /*0220*/  LDCU UR6, c[0x0][0x8a0] ;  /* 0x00011400ff0677ac */ /* 0x000ea40008000800 */
[----:B--2---:R-:W-:Y:S02]  /*0230*/  MOV R47, UR6 ;  /* 0x00000006002f7c02 */ /* 0x004fe40008000f00 */
.L_x_2:
[----:B------:R-:W-:Y:S01]  /*0240*/  IMAD.U32 R0, RZ, RZ, UR8 ;  /* 0x00000008ff007e24 */ /* 0x000fe2000f8e00ff */
[----:B------:R-:W-:Y:S04]  /*0250*/  BSSY.RECONVERGENT B0, `(.L_x_4) ;  /* 0x000000c000007945 */ /* 0x000fe80003800200 */
[C---:B------:R-:W-:Y:S02]  /*0260*/  ISETP.NE.OR P1, PT, R0.reuse, 0x1, !P5 ;  /* 0x000000010000780c */ /* 0x040fe40006f25670 */
[----:B------:R-:W-:-:S11]  /*0270*/  ISETP.NE.OR P0, PT, R0, 0x3, !P5 ;  /* 0x000000030000780c */ /* 0x000fd60006f05670 */
[----:B------:R-:W-:Y:S05]  /*0280*/  @P1 BRA `(.L_x_5) ;  /* 0x0000000000201947 */ /* 0x000fea0003800000 */
[----:B------:R-:W3:Y:S02]  /*0290*/  LDCU.64 UR6, c[0x0][0x348] ;  /* 0x00006900ff0677ac */ /* 0x000ee40008000a00 */
[----:B---3--:R-:W-:Y:S02]  /*02a0*/  UIADD3 UR10, UP1, UPT, UR6, 0x80, URZ ;  /* 0x00000080060a7890 */ /* 0x008fe4000ff3e0ff */
[----:B------:R-:W-:Y:S02]  /*02b0*/  UIADD3 UR6, UP0, UPT, UR6, 0x180, URZ ;  /* 0x0000018006067890 */ /* 0x000fe4000ff1e0ff */
[----:B------:R-:W-:Y:S02]  /*02c0*/  UIADD3.X UR11, UPT, UPT, URZ, UR7, URZ, UP1, !UPT ;  /* 0x00000007ff0b7290 */ /* 0x000fe40008ffe4ff */
[----:B------:R-:W-:-:S07]  /*02d0*/  UIADD3.X UR7, UPT, UPT, URZ, UR7, URZ, UP0, !UPT ;  /* 0x00000007ff077290 */ /* 0x000fce00087fe4ff */
[----:B------:R3:W-:Y:S02]  /*02e0*/  UTMACCTL.PF [UR10] ;  /* 0x000000000a0079b9 */ /* 0x0007e40008040000 */
[----:B------:R3:W-:Y:S02]  /*02f0*/  UTMACCTL.PF [UR6] ;  /* 0x00000000060079b9 */ /* 0x0007e40008040000 */
[----:B---3--:R-:W-:Y:S01]  /*0300*/  NOP ;  /* 0x0000000000007918 */ /* 0x008fe20000000000 */
.L_x_5:
[----:B------:R-:W-:Y:S05]  /*0310*/  BSYNC.RECONVERGENT B0 ;  /* 0x0000000000007941 */ /* 0x000fea0003800200 */
.L_x_4:
[----:B------:R-:W-:Y:S04]  /*0320*/  BSSY.RECONVERGENT B0, `(.L_x_6) ;  /* 0x000000a000007945 */ /* 0x000fe80003800200 */
        /* <DEDUP_REMOVED lines=9> */
.L_x_7:
[----:B------:R-:W-:Y:S05]  /*03c0*/  BSYNC.RECONVERGENT B0 ;  /* 0x0000000000007941 */ /* 0x000fea0003800200 */
.L_x_6:
[----:B------:R-:W3:Y:S01]  /*03d0*/  LDCU.64 UR6, c[0x0][0x888] ;  /* 0x00011100ff0677ac */ /* 0x000ee20008000a00 */
[----:B------:R-:W-:Y:S02]  /*03e0*/  UISETP.EQ.U32.AND UP1, UPT, UR4, URZ, UPT ;  /* 0x000000ff0400728c */ /* 0x000fe4000bf22070 */
[----:B------:R-:W-:Y:S02]  /*03f0*/  UPLOP3.LUT UP2, UPT, UPT, UPT, UPT, 0x80, 0x8 ;  /* 0x000000000008789c */ /* 0x000fe40003f4f070 */
[----:B---3--:R-:W-:-:S04]  /*0400*/  UISETP.NE.U32.AND UP0, UPT, UR6, URZ, UPT ;  /* 0x000000ff0600728c */ /* 0x008fc8000bf05070 */
[----:B------:R-:W-:-:S04]  /*0410*/  UISETP.NE.AND.EX UP0, UPT, UR7, URZ, UPT, UP0 ;  /* 0x000000ff0700728c */ /* 0x000fc8000bf05300 */
[----:B------:R-:W-:-:S04]  /*0420*/  UISETP.EQ.OR.EX UP3, UPT, UR5, URZ, !UP0, UP1 ;  /* 0x000000ff0500728c */ /* 0x000fc8000c762710 */
[----:B------:R-:W-:-:S05]  /*0430*/  UP2UR UR50, UPR, URZ, 0x8 ;  /* 0x00000008ff327883 */ /* 0x000fca0008000000 */
[----:B------:R-:W-:Y:S07]  /*0440*/  BRA.U !UP3, `(.L_x_8) ;  /* 0x000000010b207547 */ /* 0x000fee000b800000 */
[----:B------:R-:W-:Y:S01]  /*0450*/  UISETP.NE.U32.AND UP2, UPT, UR4, URZ, UPT ;  /* 0x000000ff0400728c */ /* 0x000fe2000bf45070 */
[----:B-----5:R-:W-:Y:S01]  /*0460*/  FSETP.NEU.AND P0, PT, R49, RZ, PT ;  /* 0x000000ff3100720b */ /* 0x020fe20003f0d000 */
[----:B------:R-:W-:Y:S02]  /*0470*/  USEL UR4, URZ, 0xffffffff, UP0 ;  /* 0xffffffffff047887 */ /* 0x000fe40008000000 */
[----:B------:R-:W-:-:S10]  /*0480*/  UISETP.NE.AND.EX UP2, UPT, UR5, URZ, UPT, UP2 ;  /* 0x000000ff0500728c */ /* 0x000fd4000bf45320 */
[----:B------:R-:W-:Y:S01]  /*0490*/  VOTEU.ANY UP1, P0 ;  /* 0x0000000000ff7886 */ /* 0x000fe20000020100 */
[----:B------:R-:W-:-:S04]  /*04a0*/  @!UP2 USEL UR4, URZ, 0xffffffff, UP1 ;  /* 0xffffffffff04a887 */ /* 0x000fc80008800000 */
[----:B------:R-:W-:-:S04]  /*04b0*/  ULOP3.LUT UR4, UR4, 0x1, URZ, 0xc0, !UPT ;  /* 0x0000000104047892 */ /* 0x000fc8000f8ec0ff */
[----:B------:R-:W-:-:S11]  /*04c0*/  UISETP.NE.U32.AND UP2, UPT, UR4, 0x1, UPT ;  /* 0x000000010400788c */ /* 0x000fd6000bf45070 */
.L_x_8:
[----:B-12---:R-:W1:Y:S01]  /*04d0*/  SHFL.IDX PT, R2, R101, RZ, 0x1f ;  /* 0x00001fff65027589 */ /* 0x006e6200000e0000 */
[----:B------:R-:W-:-:S04]  /*04e0*/  UISETP.NE.AND UP1, UPT, UR8, 0x2, UPT ;  /* 0x000000020800788c */ /* 0x000fc8000bf25270 */
[----:B------:R-:W-:Y:S01]  /*04f0*/  USEL UR6, URZ, 0x1, UP1 ;  /* 0x00000001ff067887 */ /* 0x000fe20008800000 */
[----:B-1----:R-:W-:-:S13]  /*0500*/  ISETP.NE.AND P0, PT, R2, RZ, PT ;  /* 0x000000ff0200720c */ /* 0x002fda0003f05270 */
[----:B------:R-:W-:Y:S05]  /*0510*/  @P0 BRA `(.L_x_9) ;  /* 0x0000000000500947 */ /* 0x000fea0003800000 */
[----:B------:R-:W1:Y:S01]  /*0520*/  S2UR UR5, SR_CgaCtaId ;  /* 0x00000000000579c3 */ /* 0x000e620000008800 */
[----:B------:R-:W-:Y:S01]  /*0530*/  UMOV UR7, 0x400 ;  /* 0x0000040000077882 */ /* 0x000fe20000000000 */
[----:B------:R-:W-:Y:S01]  /*0540*/  UMOV UR4, 0x1 ;  /* 0x0000000100047882 */ /* 0x000fe20000000000 */
[----:B------:R-:W-:Y:S01]  /*0550*/  ELECT P0, URZ, PT ;  /* 0x0000000000ff782f */ /* 0x000fe20003800000 */
[----:B------:R-:W-:-:S04]  /*0560*/  UIADD3 UR10, UPT, UPT, -UR4, 0x100000, URZ ;  /* 0x00100000040a7890 */ /* 0x000fc8000fffe1ff */
[----:B------:R-:W-:Y:S02]  /*0570*/  USHF.L.U32 UR11, UR10, 0xb, URZ ;  /* 0x0000000b0a0b7899 */ /* 0x000fe400080006ff */
[----:B------:R-:W-:Y:S02]  /*0580*/  USHF.L.U32 UR10, UR10, 0x1, URZ ;  /* 0x000000010a0a7899 */ /* 0x000fe400080006ff */
[----:B-1----:R-:W-:Y:S01]  /*0590*/  ULEA UR5, UR5, UR7, 0x18 ;  /* 0x0000000705057291 */ /* 0x002fe2000f8ec0ff */
[----:B------:R-:W1:Y:S11]  /*05a0*/  FENCE.VIEW.ASYNC.S ;  /* 0x00000000000073c6 */ /* 0x000e760000000000 */
[----:B-1----:R1:W2:Y:S01]  /*05b0*/  SYNCS.EXCH.64 URZ, [UR5], UR10 ;  /* 0x0000000a05ff75b2 */ /* 0x0022a20008000100 */
[----:B------:R1:W3:Y:S01]  /*05c0*/  SYNCS.EXCH.64 URZ, [UR5+0x28], UR10 ;  /* 0x0000280a05ff75b2 */ /* 0x0002e20008000100 */
[----:B------:R1:W4:Y:S01]  /*05d0*/  SYNCS.EXCH.64 URZ, [UR5+0x8], UR10 ;  /* 0x0000080a05ff75b2 */ /* 0x0003220008000100 */
[----:B------:R1:W1:Y:S01]  /*05e0*/  SYNCS.EXCH.64 URZ, [UR5+0x30], UR10 ;  /* 0x0000300a05ff75b2 */ /* 0x0002620008000100 */
[----:B------:R1:W1:Y:S01]  /*05f0*/  SYNCS.EXCH.64 URZ, [UR5+0x10], UR10 ;  /* 0x0000100a05ff75b2 */ /* 0x0002620008000100 */
[----:B------:R1:W1:Y:S01]  /*0600*/  SYNCS.EXCH.64 URZ, [UR5+0x38], UR10 ;  /* 0x0000380a05ff75b2 */ /* 0x0002620008000100 */
[----:B------:R1:W1:Y:S01]  /*0610*/  SYNCS.EXCH.64 URZ, [UR5+0x18], UR10 ;  /* 0x0000180a05ff75b2 */ /* 0x0002620008000100 */
[----:B------:R1:W1:Y:S01]  /*0620*/  SYNCS.EXCH.64 URZ, [UR5+0x40], UR10 ;  /* 0x0000400a05ff75b2 */ /* 0x0002620008000100 */
[----:B------:R1:W1:Y:S01]  /*0630*/  SYNCS.EXCH.64 URZ, [UR5+0x20], UR10 ;  /* 0x0000200a05ff75b2 */ /* 0x0002620008000100 */
[----:B------:R1:W1:Y:S01]  /*0640*/  SYNCS.EXCH.64 URZ, [UR5+0x48], UR10 ;  /* 0x0000480a05ff75b2 */ /* 0x0002620008000100 */
[----:B------:R-:W-:Y:S01]  /*0650*/  NOP ;  /* 0x0000000000007918 */ /* 0x000fe20000000000 */
.L_x_9:
[----:B------:R-:W2:Y:S01]  /*0660*/  SHFL.IDX PT, R2, R101, RZ, 0x1f ;  /* 0x00001fff65027589 */ /* 0x000ea200000e0000 */
[----:B------:R-:W-:Y:S01]  /*0670*/  NOP ;  /* 0x0000000000007918 */ /* 0x000fe20000000000 */
[----:B--2---:R-:W-:-:S13]  /*0680*/  ISETP.NE.AND P0, PT, R2, 0x1, PT ;  /* 0x000000010200780c */ /* 0x004fda0003f05270 */
[----:B------:R-:W-:Y:S05]  /*0690*/  @P0 BRA `(.L_x_10) ;  /* 0x0000000000580947 */ /* 0x000fea0003800000 */
[----:B------:R-:W2:Y:S01]  /*06a0*/  S2UR UR7, SR_CgaCtaId ;  /* 0x00000000000779c3 */ /* 0x000ea20000008800 */
[----:B------:R-:W-:Y:S01]  /*06b0*/  UMOV UR9, 0x400 ;  /* 0x0000040000097882 */ /* 0x000fe20000000000 */
[----:B-1----:R-:W-:Y:S01]  /*06c0*/  UMOV UR5, 0x20 ;  /* 0x0000002000057882 */ /* 0x002fe20000000000 */
[----:B------:R-:W-:Y:S01]  /*06d0*/  UMOV UR4, 0x80 ;  /* 0x0000008000047882 */ /* 0x000fe20000000000 */
[----:B------:R-:W-:-:S04]  /*06e0*/  UIADD3 UR10, UPT, UPT, -UR5, 0x100000, URZ ;  /* 0x00100000050a7890 */ /* 0x000fc8000fffe1ff */
[----:B------:R-:W-:Y:S02]  /*06f0*/  USHF.L.U32 UR11, UR10, 0xb, URZ ;  /* 0x0000000b0a0b7899 */ /* 0x000fe400080006ff */
[----:B------:R-:W-:Y:S02]  /*0700*/  USHF.L.U32 UR10, UR10, 0x1, URZ ;  /* 0x000000010a0a7899 */ /* 0x000fe400080006ff */
[----:B------:R-:W-:-:S04]  /*0710*/  UIADD3 UR4, UPT, UPT, -UR4, 0x100000, URZ ;  /* 0x0010000004047890 */ /* 0x000fc8000fffe1ff */
[----:B------:R-:W-:Y:S02]  /*0720*/  USHF.L.U32 UR5, UR4, 0xb, URZ ;  /* 0x0000000b04057899 */ /* 0x000fe400080006ff */
[----:B------:R-:W-:Y:S01]  /*0730*/  USHF.L.U32 UR4, UR4, 0x1, URZ ;  /* 0x0000000104047899 */ /* 0x000fe200080006ff */
[----:B------:R-:W-:Y:S01]  /*0740*/  ELECT P0, URZ, PT ;  /* 0x0000000000ff782f */ /* 0x000fe20003800000 */
[----:B--2---:R-:W-:Y:S01]  /*0750*/  ULEA UR7, UR7, UR9, 0x18 ;  /* 0x0000000907077291 */ /* 0x004fe2000f8ec0ff */
[----:B------:R-:W1:Y:S11]  /*0760*/  FENCE.VIEW.ASYNC.S ;  /* 0x00000000000073c6 */ /* 0x000e760000000000 */
[----:B-1----:R2:W1:Y:S01]  /*0770*/  SYNCS.EXCH.64 URZ, [UR7+0x50], UR10 ;  /* 0x0000500a07ff75b2 */ /* 0x0024620008000100 */
[----:B------:R2:W1:Y:S01]  /*0780*/  SYNCS.EXCH.64 URZ, [UR7+0x70], UR4 ;  /* 0x0000700407ff75b2 */ /* 0x0004620008000100 */
[----:B------:R2:W1:Y:S01]  /*0790*/  SYNCS.EXCH.64 URZ, [UR7+0x58], UR10 ;  /* 0x0000580a07ff75b2 */ /* 0x0004620008000100 */
[----:B------:R2:W1:Y:S01]  /*07a0*/  SYNCS.EXCH.64 URZ, [UR7+0x78], UR4 ;  /* 0x0000780407ff75b2 */ /* 0x0004620008000100 */
[----:B------:R2:W1:Y:S01]  /*07b0*/  SYNCS.EXCH.64 URZ, [UR7+0x60], UR10 ;  /* 0x0000600a07ff75b2 */ /* 0x0004620008000100 */
[----:B------:R2:W1:Y:S01]  /*07c0*/  SYNCS.EXCH.64 URZ, [UR7+0x80], UR4 ;  /* 0x0000800407ff75b2 */ /* 0x0004620008000100 */
[----:B------:R2:W1:Y:S01]  /*07d0*/  SYNCS.EXCH.64 URZ, [UR7+0x68], UR10 ;  /* 0x0000680a07ff75b2 */ /* 0x0004620008000100 */
[----:B------:R2:W1:Y:S02]  /*07e0*/  SYNCS.EXCH.64 URZ, [UR7+0x88], UR4 ;  /* 0x0000880407ff75b2 */ /* 0x0004640008000100 */
[----:B--2---:R-:W-:Y:S01]  /*07f0*/  NOP ;  /* 0x0000000000007918 */ /* 0x004fe20000000000 */
.L_x_10:
[----:B------:R-:W2:Y:S01]  /*0800*/  SHFL.IDX PT, R2, R101, RZ, 0x1f ;  /* 0x00001fff65027589 */ /* 0x000ea200000e0000 */
[----:B------:R-:W-:Y:S01]  /*0810*/  NOP ;  /* 0x0000000000007918 */ /* 0x000fe20000000000 */
[----:B--2---:R-:W-:-:S13]  /*0820*/  ISETP.NE.AND P0, PT, R2, 0x3, PT ;  /* 0x000000030200780c */ /* 0x004fda0003f05270 */
[----:B------:R-:W-:Y:S05]  /*0830*/  @P0 BRA `(.L_x_11) ;  /* 0x0000000000300947 */ /* 0x000fea0003800000 */
[----:B-1----:R-:W1:Y:S01]  /*0840*/  S2UR UR5, SR_CgaCtaId ;  /* 0x00000000000579c3 */ /* 0x002e620000008800 */
        /* <DEDUP_REMOVED lines=8> */
[----:B-1----:R2:W1:Y:S01]  /*08d0*/  SYNCS.EXCH.64 URZ, [UR5+0x90], UR10 ;  /* 0x0000900a05ff75b2 */ /* 0x0024620008000100 */
[----:B------:R2:W1:Y:S02]  /*08e0*/  SYNCS.EXCH.64 URZ, [UR5+0x98], UR10 ;  /* 0x0000980a05ff75b2 */ /* 0x0004640008000100 */
[----:B--2---:R-:W-:Y:S01]  /*08f0*/  NOP ;  /* 0x0000000000007918 */ /* 0x004fe20000000000 */
.L_x_11:
[----:B------:R-:W2:Y:S01]  /*0900*/  SHFL.IDX PT, R2, R101, RZ, 0x1f ;  /* 0x00001fff65027589 */ /* 0x000ea200000e0000 */
[----:B------:R-:W-:Y:S01]  /*0910*/  NOP ;  /* 0x0000000000007918 */ /* 0x000fe20000000000 */
[----:B--2---:R-:W-:-:S13]  /*0920*/  ISETP.NE.AND P0, PT, R2, 0x4, PT ;  /* 0x000000040200780c */ /* 0x004fda0003f05270 */
[----:B------:R-:W-:Y:S05]  /*0930*/  @P0 BRA `(.L_x_12) ;  /* 0x00000000004c0947 */ /* 0x000fea0003800000 */
[----:B-1----:R-:W1:Y:S01]  /*0940*/  S2UR UR5, SR_CgaCtaId ;  /* 0x00000000000579c3 */ /* 0x002e620000008800 */
[----:B------:R-:W-:Y:S01]  /*0950*/  UMOV UR9, 0x100 ;  /* 0x0000010000097882 */ /* 0x000fe20000000000 */
[----:B------:R-:W-:Y:S01]  /*0960*/  UMOV UR7, 0x400 ;  /* 0x0000040000077882 */ /* 0x000fe20000000000 */
[----:B------:R-:W-:Y:S01]  /*0970*/  USEL UR9, UR9, 0xe0, UP2 ;  /* 0x000000e009097887 */ /* 0x000fe20009000000 */
[----:B------:R-:W-:Y:S01]  /*0980*/  UMOV UR4, 0x1 ;  /* 0x0000000100047882 */ /* 0x000fe20000000000 */
[----:B------:R-:W-:Y:S01]  /*0990*/  ELECT P0, URZ, PT ;  /* 0x0000000000ff782f */ /* 0x000fe20003800000 */
[----:B------:R-:W-:-:S04]  /*09a0*/  UIADD3 UR10, UPT, UPT, -UR4, 0x100000, URZ ;  /* 0x00100000040a7890 */ /* 0x000fc8000fffe1ff */
[----:B------:R-:W-:Y:S02]  /*09b0*/  USHF.L.U32 UR11, UR10, 0xb, URZ ;  /* 0x0000000b0a0b7899 */ /* 0x000fe400080006ff */
[----:B------:R-:W-:Y:S02]  /*09c0*/  USHF.L.U32 UR10, UR10, 0x1, URZ ;  /* 0x000000010a0a7899 */ /* 0x000fe400080006ff */
[----:B------:R-:W-:-:S04]  /*09d0*/  UIADD3 UR12, UPT, UPT, -UR9, 0x100000, URZ ;  /* 0x00100000090c7890 */ /* 0x000fc8000fffe1ff */
[----:B------:R-:W-:Y:S02]  /*09e0*/  USHF.L.U32 UR13, UR12, 0xb, URZ ;  /* 0x0000000b0c0d7899 */ /* 0x000fe400080006ff */
[----:B------:R-:W-:Y:S02]  /*09f0*/  USHF.L.U32 UR12, UR12, 0x1, URZ ;  /* 0x000000010c0c7899 */ /* 0x000fe400080006ff */
[----:B-1----:R-:W-:Y:S01]  /*0a00*/  ULEA UR5, UR5, UR7, 0x18 ;  /* 0x0000000705057291 */ /* 0x002fe2000f8ec0ff */
[----:B------:R-:W1:Y:S11]  /*0a10*/  FENCE.VIEW.ASYNC.S ;  /* 0x00000000000073c6 */ /* 0x000e760000000000 */
[----:B-1----:R2:W1:Y:S01]  /*0a20*/  SYNCS.EXCH.64 URZ, [UR5+0xa0], UR10 ;  /* 0x0000a00a05ff75b2 */ /* 0x0024620008000100 */
[----:B------:R2:W1:Y:S01]  /*0a30*/  SYNCS.EXCH.64 URZ, [UR5+0xb0], UR12 ;  /* 0x0000b00c05ff75b2 */ /* 0x0004620008000100 */
[----:B------:R2:W1:Y:S01]  /*0a40*/  SYNCS.EXCH.64 URZ, [UR5+0xa8], UR10 ;  /* 0x0000a80a05ff75b2 */ /* 0x0004620008000100 */
[----:B------:R2:W1:Y:S02]  /*0a50*/  SYNCS.EXCH.64 URZ, [UR5+0xb8], UR12 ;  /* 0x0000b80c05ff75b2 */ /* 0x0004640008000100 */
[----:B--2---:R-:W-:Y:S01]  /*0a60*/  NOP ;  /* 0x0000000000007918 */ /* 0x004fe20000000000 */
.L_x_12:
        /* <DEDUP_REMOVED lines=26> */
.L_x_13:
        /* <DEDUP_REMOVED lines=18> */
.L_x_14:
[----:B-1----:R-:W1:Y:S01]  /*0d30*/  S2UR UR5, SR_CTAID.X ;  /* 0x00000000000579c3 */ /* 0x002e620000002500 */
[----:B------:R-:W-:-:S05]  /*0d40*/  CS2R.32 R95, SR_CgaSize ;  /* 0x00000000005f7805 */ /* 0x000fca0000008a00 */
[----:B------:R-:W-:-:S05]  /*0d50*/  IMAD R95, R95, -0xa0, RZ ;  /* 0xffffff605f5f7824 */ /* 0x000fca00078e02ff */
[----:B------:R-:W-:-:S14]  /*0d60*/  R2UR UR9, R95 ;  /* 0x000000005f0972ca */ /* 0x000fdc00000e0000 */
[----:B------:R-:W2:Y:S01]  /*0d70*/  LDCU UR9, c[0x0][UR9+0x2b0] ;  /* 0x00005600090977ac */ /* 0x000ea20008000800 */
[----:B------:R-:W-:Y:S01]  /*0d80*/  NOP ;  /* 0x0000000000007918 */ /* 0x000fe20000000000 */
[----:B------:R-:W-:-:S05]  /*0d90*/  CS2R.32 R95, SR_CgaSize ;  /* 0x00000000005f7805 */ /* 0x000fca0000008a00 */
[----:B------:R-:W-:-:S05]  /*0da0*/  IMAD R95, R95, -0xa0, RZ ;  /* 0xffffff605f5f7824 */ /* 0x000fca00078e02ff */
[----:B------:R-:W-:-:S14]  /*0db0*/  R2UR UR7, R95 ;  /* 0x000000005f0772ca */ /* 0x000fdc00000e0000 */
[----:B------:R-:W3:Y:S01]  /*0dc0*/  LDCU UR7, c[0x0][UR7+0x2b4] ;  /* 0x00005680070777ac */ /* 0x000ee20008000800 */
[----:B------:R-:W4:Y:S08]  /*0dd0*/  S2UR UR4, SR_CTAID.Y ;  /* 0x00000000000479c3 */ /* 0x000f300000002600 */
[----:B------:R-:W3:Y:S01]  /*0de0*/  LDC R10, c[0x0][0xb24] ;  /* 0x0002c900ff0a7b82 */ /* 0x000ee20000000800 */
[----:B-1----:R-:W-:-:S02]  /*0df0*/  I2FP.F32.U32 R95, UR5 ;  /* 0x00000005005f7c45 */ /* 0x002fc40008201000 */
[----:B------:R-:W-:-:S05]  /*0e00*/  CS2R.32 R3, SR_CgaSize ;  /* 0x0000000000037805 */ /* 0x000fca0000008a00 */
[----:B------:R-:W-:-:S06]  /*0e10*/  IMAD R3, R3, -0xa0, RZ ;  /* 0xffffff6003037824 */ /* 0x000fcc00078e02ff */
[----:B------:R-:W1:Y:S01]  /*0e20*/  LDC R3, c[0x0][R3+0x2a0] ;  /* 0x0000a80003037b82 */ /* 0x000e620000000800 */
[----:B------:R-:W-:Y:S01]  /*0e30*/  MOV R15, UR5 ;  /* 0x00000005000f7c02 */ /* 0x000fe20008000f00 */
[----:B--2---:R-:W-:Y:S01]  /*0e40*/  FMUL R95, R95, UR9 ;  /* 0x000000095f5f7c20 */ /* 0x004fe20008400000 */
[----:B----4-:R-:W-:Y:S02]  /*0e50*/  I2FP.F32.U32 R94, UR4 ;  /* 0x00000004005e7c45 */ /* 0x010fe40008201000 */
[----:B------:R-:W-:-:S05]  /*0e60*/  CS2R.32 R2, SR_CgaSize ;  /* 0x0000000000027805 */ /* 0x000fca0000008a00 */
[----:B------:R-:W-:-:S06]  /*0e70*/  IMAD R2, R2, -0xa0, RZ ;  /* 0xffffff6002027824 */ /* 0x000fcc00078e02ff */
[----:B------:R-:W2:Y:S01]  /*0e80*/  LDC R2, c[0x0][R2+0x2a4] ;  /* 0x0000a90002027b82 */ /* 0x000ea20000000800 */
[----:B------:R-:W-:Y:S01]  /*0e90*/  MOV R14, UR4 ;  /* 0x00000004000e7c02 */ /* 0x000fe20008000f00 */
[----:B------:R-:W4:Y:S01]  /*0ea0*/  F2I.U32.TRUNC.NTZ R95, R95 ;  /* 0x0000005f005f7305 */ /* 0x000f22000020f000 */
[----:B---3--:R-:W-:-:S05]  /*0eb0*/  FMUL R94, R94, UR7 ;  /* 0x000000075e5e7c20 */ /* 0x008fca0008400000 */
[----:B------:R-:W-:Y:S01]  /*0ec0*/  BAR.SYNC.DEFER_BLOCKING 0x0 ;  /* 0x0000000000007b1d */ /* 0x000fe20000010000 */
[----:B------:R-:W-:-:S05]  /*0ed0*/  ISETP.GE.AND P0, PT, R10, 0x1, PT ;  /* 0x000000010a00780c */ /* 0x000fca0003f06270 */
[----:B------:R-:W3:Y:S02]  /*0ee0*/  F2I.U32.TRUNC.NTZ R94, R94 ;  /* 0x0000005e005e7305 */ /* 0x000ee4000020f000 */
[----:B------:R-:W2:Y:S01]  /*0ef0*/  S2UR UR36, SR_CTAID.Z ;  /* 0x00000000002479c3 */ /* 0x000ea20000002700 */
[----:B----4-:R-:W-:-:S05]  /*0f00*/  IADD3 R95, PT, PT, -R95, RZ, RZ ;  /* 0x000000ff5f5f7210 */ /* 0x010fca0007ffe1ff */
[----:B-1----:R-:W-:Y:S01]  /*0f10*/  IMAD R95, R3, R95, UR5 ;  /* 0x00000005035f7e24 */ /* 0x002fe2000f8e025f */
[----:B---3--:R-:W-:-:S05]  /*0f20*/  IADD3 R94, PT, PT, -R94, RZ, RZ ;  /* 0x000000ff5e5e7210 */ /* 0x008fca0007ffe1ff */
[----:B--2---:R-:W-:Y:S01]  /*0f30*/  IMAD R94, R2, R94, UR4 ;  /* 0x00000004025e7e24 */ /* 0x004fe2000f8e025e */
[----:B------:R-:W-:Y:S06]  /*0f40*/  @!P0 BRA `(.L_x_15) ;  /* 0x0000000000b88947 */ /* 0x000fec0003800000 */
[----:B------:R-:W1:Y:S01]  /*0f50*/  LDC.64 R4, c[0x0][0xb18] ;  /* 0x0002c600ff047b82 */ /* 0x000e620000000a00 */
[----:B------:R-:W-:-:S07]  /*0f60*/  ISETP.NE.AND P0, PT, R10, 0x1, PT ;  /* 0x000000010a00780c */ /* 0x000fce0003f05270 */
[----:B------:R-:W2:Y:S08]  /*0f70*/  LDC R9, c[0x0][0xb0c] ;  /* 0x0002c300ff097b82 */ /* 0x000eb00000000800 */
[----:B------:R-:W3:Y:S08]  /*0f80*/  LDC R12, c[0x0][0x370] ;  /* 0x0000dc00ff0c7b82 */ /* 0x000ef00000000800 */
[----:B------:R-:W4:Y:S01]  /*0f90*/  LDC R11, c[0x0][0x374] ;  /* 0x0000dd00ff0b7b82 */ /* 0x000f220000000800 */
[----:B-1----:R-:W-:-:S07]  /*0fa0*/  ISETP.NE.AND P1, PT, R4, 0x1, PT ;  /* 0x000000010400780c */ /* 0x002fce0003f25270 */
[----:B------:R-:W3:Y:S01]  /*0fb0*/  LDC.64 R6, c[0x0][0xb10] ;  /* 0x0002c400ff067b82 */ /* 0x000ee20000000a00 */
[----:B--2---:R-:W-:-:S07]  /*0fc0*/  ISETP.NE.AND P2, PT, R9, 0x1, PT ;  /* 0x000000010900780c */ /* 0x004fce0003f45270 */
[----:B------:R-:W1:Y:S08]  /*0fd0*/  LDC R8, c[0x0][0xb20] ;  /* 0x0002c800ff087b82 */ /* 0x000e700000000800 */
[----:B------:R-:W2:Y:S01]  /*0fe0*/  LDC.64 R2, c[0x0][0xb28] ;  /* 0x0002ca00ff027b82 */ /* 0x000ea20000000a00 */
[----:B----4-:R-:W-:-:S04]  /*0ff0*/  IMAD.HI.U32 R13, R11, R5, RZ ;  /* 0x000000050b0d7227 */ /* 0x010fc800078e00ff */
[----:B------:R-:W-:-:S04]  /*1000*/  IMAD.HI.U32 R5, R14, R5, RZ ;  /* 0x000000050e057227 */ /* 0x000fc800078e00ff */
[----:B---3--:R-:W-:-:S05]  /*1010*/  IMAD.HI.U32 R16, R12, R6, RZ ;  /* 0x000000060c107227 */ /* 0x008fca00078e00ff */
[-C--:B------:R-:W-:Y:S01]  /*1020*/  @P2 SHF.R.U32.HI R12, RZ, R7.reuse, R16 ;  /* 0x00000007ff0c2219 */ /* 0x080fe20000011610 */
[----:B------:R-:W-:Y:S01]  /*1030*/  IMAD.HI.U32 R16, R15, R6, RZ ;  /* 0x000000060f107227 */ /* 0x000fe200078e00ff */
[-C--:B-1----:R-:W-:Y:S02]  /*1040*/  @P1 SHF.R.U32.HI R11, RZ, R8.reuse, R13 ;  /* 0x00000008ff0b1219 */ /* 0x082fe4000001160d */
[----:B------:R-:W-:Y:S02]  /*1050*/  SHF.R.U32.HI R5, RZ, R8, R5 ;  /* 0x00000008ff057219 */ /* 0x000fe40000011605 */
[----:B------:R-:W-:Y:S02]  /*1060*/  SHF.R.U32.HI R16, RZ, R7, R16 ;  /* 0x00000007ff107219 */ /* 0x000fe40000011610 */
[----:B------:R-:W-:Y:S01]  /*1070*/  SEL R5, R14, R5, !P1 ;  /* 0x000000050e057207 */ /* 0x000fe20004800000 */
[----:B--2---:R-:W-:Y:S01]  /*1080*/  IMAD.HI.U32 R13, R11, R2, RZ ;  /* 0x000000020b0d7227 */ /* 0x004fe200078e00ff */
[----:B------:R-:W-:-:S03]  /*1090*/  SEL R16, R15, R16, !P2 ;  /* 0x000000100f107207 */ /* 0x000fc60005000000 */
[----:B------:R-:W-:Y:S01]  /*10a0*/  IMAD.HI.U32 R6, R12, R2, RZ ;  /* 0x000000020c067227 */ /* 0x000fe200078e00ff */
[----:B------:R-:W-:-:S04]  /*10b0*/  @P0 SHF.R.U32.HI R11, RZ, R3, R13 ;  /* 0x00000003ff0b0219 */ /* 0x000fc8000001160d */
[----:B------:R-:W-:Y:S01]  /*10c0*/  @P0 SHF.R.U32.HI R12, RZ, R3, R6 ;  /* 0x00000003ff0c0219 */ /* 0x000fe20000011606 */
[----:B------:R-:W-:-:S04]  /*10d0*/  IMAD R11, R11, R10, RZ ;  /* 0x0000000a0b0b7224 */ /* 0x000fc800078e02ff */
[----:B------:R-:W-:Y:S01]  /*10e0*/  IMAD R6, R12, R10, RZ ;  /* 0x0000000a0c067224 */ /* 0x000fe200078e02ff */
[----:B------:R-:W-:-:S04]  /*10f0*/  ISETP.GE.AND P1, PT, R5, R11, PT ;  /* 0x0000000b0500720c */ /* 0x000fc80003f26270 */
[----:B------:R-:W-:Y:S01]  /*1100*/  ISETP.GE.OR P1, PT, R16, R6, P1 ;  /* 0x000000061000720c */ /* 0x000fe20000f26670 */
[----:B------:R-:W-:-:S05]  /*1110*/  IMAD.HI.U32 R6, R5, R2, RZ ;  /* 0x0000000205067227 */ /* 0x000fca00078e00ff */
[----:B------:R-:W-:-:S04]  /*1120*/  SHF.R.U32.HI R6, RZ, R3, R6 ;  /* 0x00000003ff067219 */ /* 0x000fc80000011606 */
[----:B------:R-:W-:-:S03]  /*1130*/  SEL R6, R5, R6, !P0 ;  /* 0x0000000605067207 */ /* 0x000fc60004000000 */
[----:B------:R-:W-:Y:S01]  /*1140*/  @!P1 IMAD.HI.U32 R7, R16, R2, RZ ;  /* 0x0000000210079227 */ /* 0x000fe200078e00ff */
[----:B------:R-:W-:-:S04]  /*1150*/  IADD3 R2, PT, PT, -R6, RZ, RZ ;  /* 0x000000ff06027210 */ /* 0x000fc80007ffe1ff */
[----:B------:R-:W-:Y:S01]  /*1160*/  @!P1 SHF.R.U32.HI R3, RZ, R3, R7 ;  /* 0x00000003ff039219 */ /* 0x000fe20000011607 */
[----:B------:R-:W-:Y:S01]  /*1170*/  IMAD R2, R10, R2, R5 ;  /* 0x000000020a027224 */ /* 0x000fe200078e0205 */
[----:B------:R-:W-:Y:S02]  /*1180*/  IADD3 R7, PT, PT, -R5, RZ, RZ ;  /* 0x000000ff05077210 */ /* 0x000fe40007ffe1ff */
[----:B------:R-:W-:-:S03]  /*1190*/  @!P1 SEL R3, R16, R3, !P0 ;  /* 0x0000000310039207 */ /* 0x000fc60004000000 */
[----:B------:R-:W-:Y:S02]  /*11a0*/  IMAD R7, R4, R7, R14 ;  /* 0x0000000704077224 */ /* 0x000fe400078e020e */
[--C-:B------:R-:W-:Y:S02]  /*11b0*/  @!P1 IMAD.IADD R6, R6, 0x1, -R3.reuse ;  /* 0x0000000106069824 */ /* 0x100fe400078e0a03 */
[----:B------:R-:W-:Y:S01]  /*11c0*/  @!P1 IMAD R3, R2, R12, R3 ;  /* 0x0000000c02039224 */ /* 0x000fe200078e0203 */
[----:B------:R-:W-:Y:S01]  /*11d0*/  IADD3 R2, PT, PT, -R16, RZ, RZ ;  /* 0x000000ff10027210 */ /* 0x000fe20007ffe1ff */
[----:B------:R-:W-:Y:S02]  /*11e0*/  @!P1 IMAD R5, R6, R10, R16 ;  /* 0x0000000a06059224 */ /* 0x000fe400078e0210 */
[----:B------:R-:W-:Y:S02]  /*11f0*/  @!P1 IMAD.MOV.U32 R16, RZ, RZ, R3 ;  /* 0x000000ffff109224 */ /* 0x000fe400078e0003 */
[----:B------:R-:W-:-:S02]  /*1200*/  IMAD R2, R9, R2, R15 ;  /* 0x0000000209027224 */ /* 0x000fc400078e020f */
[----:B------:R-:W-:Y:S02]  /*1210*/  IMAD R14, R5, R4, R7 ;  /* 0x00000004050e7224 */ /* 0x000fe400078e0207 */
[----:B------:R-:W-:Y:S02]  /*1220*/  IMAD R15, R16, R9, R2 ;  /* 0x00000009100f7224 */ /* 0x000fe400078e0202 */
.L_x_15:
[----:B------:R-:W1:Y:S01]  /*1230*/  LDCU UR4, c[0x0][0xb30] ;  /* 0x00016600ff0477ac */ /* 0x000e620008000800 */
[----:B------:R-:W2:Y:S08]  /*1240*/  S2UR UR37, SR_CgaCtaId ;  /* 0x00000000002579c3 */ /* 0x000eb00000008800 */
[----:B------:R-:W3:Y:S01]  /*1250*/  LDC R40, c[0x0][0xb24] ;  /* 0x0002c900ff287b82 */ /* 0x000ee20000000800 */
[----:B-1----:R-:W-:-:S09]  /*1260*/  UISETP.NE.AND UP1, UPT, UR4, 0x1, UPT ;  /* 0x000000010400788c */ /* 0x002fd2000bf25270 */
[----:B--2---:R-:W-:Y:S05]  /*1270*/  BRA.U UP1, `(.L_x_16) ;  /* 0x0000000101407547 */ /* 0x004fea000b800000 */
[----:B------:R-:W1:Y:S08]  /*1280*/  LDC.64 R4, c[0x0][0xb10] ;  /* 0x0002c400ff047b82 */ /* 0x000e700000000a00 */
[----:B------:R-:W2:Y:S08]  /*1290*/  LDC.64 R2, c[0x0][0xb18] ;  /* 0x0002c600ff027b82 */ /* 0x000eb00000000a00 */
[----:B------:R-:W4:Y:S08]  /*12a0*/  LDC R6, c[0x0][0xb20] ;  /* 0x0002c800ff067b82 */ /* 0x000f300000000800 */
[----:B------:R-:W3:Y:S01]  /*12b0*/  LDC R7, c[0x0][0xb0c] ;  /* 0x0002c300ff077b82 */ /* 0x000ee20000000800 */
[----:B-1----:R-:W-:-:S05]  /*12c0*/  IMAD.HI.U32 R4, R15, R4, RZ ;  /* 0x000000040f047227 */ /* 0x002fca00078e00ff */
[----:B------:R-:W-:Y:S01]  /*12d0*/  SHF.R.U32.HI R4, RZ, R5, R4 ;  /* 0x00000005ff047219 */ /* 0x000fe20000011604 */
[----:B--2---:R-:W-:Y:S01]  /*12e0*/  IMAD.HI.U32 R3, R14, R3, RZ ;  /* 0x000000030e037227 */ /* 0x004fe200078e00ff */
[----:B------:R-:W-:-:S04]  /*12f0*/  ISETP.NE.AND P0, PT, R2, 0x1, PT ;  /* 0x000000010200780c */ /* 0x000fc80003f05270 */
[----:B----4-:R-:W-:-:S04]  /*1300*/  SHF.R.U32.HI R3, RZ, R6, R3 ;  /* 0x00000006ff037219 */ /* 0x010fc80000011603 */
[----:B------:R-:W-:Y:S02]  /*1310*/  SEL R3, R14, R3, !P0 ;  /* 0x000000030e037207 */ /* 0x000fe40004000000 */
[----:B---3--:R-:W-:-:S04]  /*1320*/  ISETP.NE.AND P1, PT, R7, 0x1, PT ;  /* 0x000000010700780c */ /* 0x008fc80003f25270 */
[----:B------:R-:W-:-:S05]  /*1330*/  SEL R4, R15, R4, !P1 ;  /* 0x000000040f047207 */ /* 0x000fca0004800000 */
[----:B------:R-:W-:Y:S02]  /*1340*/  IMAD.IADD R5, R3, 0x1, -R4 ;  /* 0x0000000103057824 */ /* 0x000fe400078e0a04 */
[----:B------:R-:W-:Y:S02]  /*1350*/  IMAD.IADD R3, R4, 0x1, -R3 ;  /* 0x0000000104037824 */ /* 0x000fe400078e0a03 */
[----:B------:R-:W-:Y:S02]  /*1360*/  IMAD R15, R5, R7, R15 ;  /* 0x00000007050f7224 */ /* 0x000fe400078e020f */
[----:B------:R-:W-:-:S07]  /*1370*/  IMAD R14, R3, R2, R14 ;  /* 0x00000002030e7224 */ /* 0x000fce00078e020e */
.L_x_16:
[----:B------:R-:W-:Y:S01]  /*1380*/  BAR.SYNC.DEFER_BLOCKING 0x0 ;  /* 0x0000000000007b1d */ /* 0x000fe20000010000 */
[----:B------:R-:W-:Y:S01]  /*1390*/  UISETP.NE.AND UP1, UPT, UR8, 0x2, UPT ;  /* 0x000000020800788c */ /* 0x000fe2000bf25270 */
[----:B------:R-:W-:Y:S02]  /*13a0*/  ISETP.NE.OR P5, PT, R0, 0x2, !P5 ;  /* 0x000000020000780c */ /* 0x000fe40006fa5670 */
[----:B------:R-:W-:-:S06]  /*13b0*/  LOP3.LUT R2, R108, 0x1f, RZ, 0xc0, !PT ;  /* 0x0000001f6c027812 */ /* 0x000fcc00078ec0ff */
[----:B------:R-:W-:Y:S05]  /*13c0*/  BRA.U UP1, `(.L_x_17) ;  /* 0x0000001101807547 */ /* 0x000fea000b800000 */
[----:B------:R-:W1:Y:S01]  /*13d0*/  LDCU UR13, c[0x0][0x38c] ;  /* 0x00007180ff0d77ac */ /* 0x000e620008000800 */
[----:B------:R-:W2:Y:S01]  /*13e0*/  LDC R8, c[0x0][0x370] ;  /* 0x0000dc00ff087b82 */ /* 0x000ea20000000800 */
[----:B------:R-:W-:Y:S01]  /*13f0*/  PLOP3.LUT P1, PT, PT, PT, UP2, 0x80, 0x8 ;  /* 0x000000000008781c */ /* 0x000fe20003f2f028 */
[----:B------:R-:W-:Y:S01]  /*1400*/  IMAD.MOV.U32 R17, RZ, RZ, 0x1 ;  /* 0x00000001ff117424 */ /* 0x000fe200078e00ff */
[----:B------:R-:W-:Y:S01]  /*1410*/  ISETP.EQ.OR P4, PT, R2, RZ, P5 ;  /* 0x000000ff0200720c */ /* 0x000fe20002f82670 */
[----:B------:R-:W-:Y:S01]  /*1420*/  IMAD.MOV.U32 R16, RZ, RZ, RZ ;  /* 0x000000ffff107224 */ /* 0x000fe200078e00ff */
[----:B------:R-:W-:Y:S02]  /*1430*/  PLOP3.LUT P1, PT, P1, PT, PT, 0x8, 0x80 ;  /* 0x000000000080781c */ /* 0x000fe40000f2e170 */
[----:B------:R-:W-:Y:S01]  /*1440*/  CS2R R12, SRZ ;  /* 0x00000000000c7805 */ /* 0x000fe2000001ff00 */
[----:B------:R-:W-:Y:S01]  /*1450*/  IMAD.MOV.U32 R11, RZ, RZ, 0x1 ;  /* 0x00000001ff0b7424 */ /* 0x000fe200078e00ff */
[----:B------:R-:W4:Y:S01]  /*1460*/  LDC R0, c[0x0][0x374] ;  /* 0x0000dd00ff007b82 */ /* 0x000f220000000800 */
[----:B------:R-:W2:Y:S01]  /*1470*/  LDCU.64 UR22, c[0x0][0x348] ;  /* 0x00006900ff1677ac */ /* 0x000ea20008000a00 */
[----:B------:R-:W-:Y:S01]  /*1480*/  UMOV UR6, URZ ;  /* 0x000000ff00067c82 */ /* 0x000fe20008000000 */
[----:B-1----:R-:W-:-:S04]  /*1490*/  UIADD3 UR5, UPT, UPT, UR13, 0x7f, URZ ;  /* 0x0000007f0d057890 */ /* 0x002fc8000fffe0ff */
[----:B------:R-:W-:-:S04]  /*14a0*/  USHF.R.S32.HI UR4, URZ, 0x1f, UR5 ;  /* 0x0000001fff047899 */ /* 0x000fc80008011405 */
[----:B------:R-:W-:-:S04]  /*14b0*/  ULEA.HI UR4, UR4, UR5, URZ, 0x7 ;  /* 0x0000000504047291 */ /* 0x000fc8000f8f38ff */
[----:B------:R-:W-:Y:S02]  /*14c0*/  USHF.R.S32.HI UR15, URZ, 0x7, UR4 ;  /* 0x00000007ff0f7899 */ /* 0x000fe40008011404 */
[----:B------:R-:W-:Y:S02]  /*14d0*/  UIADD3 UR4, UPT, UPT, UR13, -0x1, URZ ;  /* 0xffffffff0d047890 */ /* 0x000fe4000fffe0ff */
[----:B------:R-:W-:Y:S02]  /*14e0*/  UISETP.LT.U32.AND UP0, UPT, UR15, 0x5, UPT ;  /* 0x000000050f00788c */ /* 0x000fe4000bf01070 */
[----:B------:R-:W-:Y:S02]  /*14f0*/  UISETP.GE.U32.AND UP1, UPT, UR4, -0xff, UPT ;  /* 0xffffff010400788c */ /* 0x000fe4000bf26070 */
[----:B------:R-:W-:Y:S02]  /*1500*/  USEL UR14, UR15, 0x5, UP0 ;  /* 0x000000050f0e7887 */ /* 0x000fe40008000000 */
[----:B------:R-:W-:-:S02]  /*1510*/  UIADD3 UR13, UPT, UPT, UR13, 0xfe, URZ ;  /* 0x000000fe0d0d7890 */ /* 0x000fc4000fffe0ff */
[----:B------:R-:W-:Y:S02]  /*1520*/  UIADD3 UR5, UPT, UPT, UR14, -0x1, URZ ;  /* 0xffffffff0e057890 */ /* 0x000fe4000fffe0ff */
[----:B------:R-:W-:-:S03]  /*1530*/  UIADD3 UR7, UPT, UPT, UR15, -UR14, URZ ;  /* 0x8000000e0f077290 */ /* 0x000fc6000fffe0ff */
[----:B------:R-:W-:-:S04]  /*1540*/  @UP1 UIADD3 UR5, UPT, UPT, UR14, URZ, URZ ;  /* 0x000000ff0e051290 */ /* 0x000fc8000fffe0ff */
[----:B--2---:R-:W-:-:S12]  /*1550*/  UIADD3 UR5, UPT, UPT, UR5, 0x1, URZ ;  /* 0x0000000105057890 */ /* 0x004fd8000fffe0ff */
.L_x_35:
[----:B------:R-:W-:Y:S01]  /*1560*/  UISETP.NE.AND UP0, UPT, UR37, URZ, UPT ;  /* 0x000000ff2500728c */ /* 0x000fe2000bf05270 */
[----:B------:R-:W1:Y:S08]  /*1570*/  S2UR UR37, SR_CgaCtaId ;  /* 0x00000000002579c3 */ /* 0x000e700000008800 */
[----:B------:R-:W-:Y:S05]  /*1580*/  BRA.U UP0, `(.L_x_18) ;  /* 0x0000000100347547 */ /* 0x000fea000b800000 */
[----:B------:R-:W2:Y:S01]  /*1590*/  S2R R2, SR_CgaCtaId ;  /* 0x0000000000027919 */ /* 0x000ea20000008800 */
[----:B------:R-:W-:-:S04]  /*15a0*/  MOV R3, 0x400 ;  /* 0x0000040000037802 */ /* 0x000fc80000000f00 */
[----:B--2---:R-:W-:Y:S02]  /*15b0*/  LEA R2, R2, R3, 0x18 ;  /* 0x0000000302027211 */ /* 0x004fe400078ec0ff */
[----:B------:R-:W-:-:S03]  /*15c0*/  SHF.L.U32 R3, R11, 0x1f, RZ ;  /* 0x0000001f0b037819 */ /* 0x000fc600000006ff */
[----:B------:R-:W-:-:S04]  /*15d0*/  IMAD R2, R12, 0x8, R2 ;  /* 0x000000080c027824 */ /* 0x000fc800078e0202 */
[----:B------:R-:W2:Y:S02]  /*15e0*/  SYNCS.PHASECHK.TRANS64.TRYWAIT P0, [R2+URZ+0x110], R3 ;  /* 0x00011003020075a7 */ /* 0x000ea400080011ff */
[----:B--2---:R-:W-:Y:S05]  /*15f0*/  @!P0 BRA `(.L_x_19) ;  /* 0x0000007800a88947 */ /* 0x004fea0003800000 */
.L_x_126:
[----:B------:R-:W-:Y:S01]  /*1600*/  VIADD R12, R12, 0x1 ;  /* 0x000000010c0c7836 */ /* 0x000fe20000000000 */
[----:B------:R2:W-:Y:S04]  /*1610*/  SYNCS.ARRIVE.TRANS64.A1T0 RZ, [R2+URZ+0x100], RZ ;  /* 0x000100ff02ff79a7 */ /* 0x0005e800081000ff */
[----:B------:R-:W-:-:S04]  /*1620*/  ISETP.NE.AND P0, PT, R12, 0x2, PT ;  /* 0x000000020c00780c */ /* 0x000fc80003f05270 */
[----:B------:R-:W-:Y:S02]  /*1630*/  SEL R12, R12, RZ, P0 ;  /* 0x000000ff0c0c7207 */ /* 0x000fe40000000000 */
[----:B--2---:R-:W-:-:S04]  /*1640*/  SEL R2, RZ, 0x1, P0 ;  /* 0x00000001ff027807 */ /* 0x004fc80000000000 */
[----:B------:R-:W-:-:S07]  /*1650*/  LOP3.LUT R11, R11, R2, RZ, 0x3c, !PT ;  /* 0x000000020b0b7212 */ /* 0x000fce00078e3cff */
.L_x_18:
[----:B------:R-:W-:Y:S01]  /*1660*/  UMOV UR4, 0x400 ;  /* 0x0000040000047882 */ /* 0x000fe20000000000 */
[----:B------:R-:W-:Y:S01]  /*1670*/  SHF.L.U32 R2, R17, 0x1f, RZ ;  /* 0x0000001f11027819 */ /* 0x000fe200000006ff */
[----:B-1----:R-:W-:Y:S01]  /*1680*/  ULEA UR4, UR37, UR4, 0x18 ;  /* 0x0000000425047291 */ /* 0x002fe2000f8ec0ff */
[----:B------:R-:W-:Y:S01]  /*1690*/  R2UR UR35, R15 ;  /* 0x000000000f2372ca */ /* 0x000fe200000e0000 */
[----:B------:R-:W-:Y:S01]  /*16a0*/  UISETP.GE.U32.AND UP0, UPT, UR13, 0xff, UPT ;  /* 0x000000ff0d00788c */ /* 0x000fe2000bf06070 */
[----:B------:R-:W-:Y:S01]  /*16b0*/  R2UR UR11, R14 ;  /* 0x000000000e0b72ca */ /* 0x000fe200000e0000 */
[----:B------:R-:W-:Y:S01]  /*16c0*/  ULEA UR8, UR6, UR4, 0x3 ;  /* 0x0000000406087291 */ /* 0x000fe2000f8e18ff */
[----:B------:R-:W-:-:S08]  /*16d0*/  UMOV UR24, URZ ;  /* 0x000000ff00187c82 */ /* 0x000fd00008000000 */
[----:B------:R1:W2:Y:S01]  /*16e0*/  SYNCS.PHASECHK.TRANS64.TRYWAIT P0, [UR8+0x28], R2 ;  /* 0x00002802ff0075a7 */ /* 0x0002a20008001108 */
[----:B------:R-:W-:Y:S02]  /*16f0*/  USHF.L.U32 UR35, UR35, 0x6, URZ ;  /* 0x0000000623237899 */ /* 0x000fe400080006ff */
[----:B------:R-:W-:Y:S01]  /*1700*/  USHF.L.U32 UR11, UR11, 0x8, URZ ;  /* 0x000000080b0b7899 */ /* 0x000fe200080006ff */
[----:B------:R-:W-:Y:S11]  /*1710*/  BRA.U !UP0, `(.L_x_20) ;  /* 0x0000000108a87547 */ /* 0x000ff6000b800000 */
[----:B------:R-:W-:Y:S01]  /*1720*/  UMOV UR16, URZ ;  /* 0x000000ff00107c82 */ /* 0x000fe20008000000 */
[----:B------:R-:W-:-:S05]  /*1730*/  UMOV UR17, UR6 ;  /* 0x0000000600117c82 */ /* 0x000fca0008000000 */
.L_x_25:
[----:B-1----:R-:W-:Y:S01]  /*1740*/  ULEA UR33, UR17, UR4, 0x3 ;  /* 0x0000000411217291 */ /* 0x002fe2000f8e18ff */
[----:B--2---:R-:W-:Y:S01]  /*1750*/  @!P5 MOV R3, 0xa000 ;  /* 0x0000a0000003d802 */ /* 0x004fe20000000f00 */
[----:B--2---:R-:W-:Y:S10]  /*1760*/  @P0 BRA `(.L_x_21) ;  /* 0x00000000000c0947 */ /* 0x004ff40003800000 */
[----:B------:R-:W-:-:S04]  /*1770*/  SHF.L.U32 R4, R17, 0x1f, RZ ;  /* 0x0000001f11047819 */ /* 0x000fc800000006ff */
[----:B------:R-:W2:Y:S02]  /*1780*/  SYNCS.PHASECHK.TRANS64.TRYWAIT P0, [UR33+0x28], R4 ;  /* 0x00002804ff0075a7 */ /* 0x000ea40008001121 */
[----:B--2---:R-:W-:Y:S05]  /*1790*/  @!P0 BRA `(.L_x_22) ;  /* 0x0000007800548947 */ /* 0x004fea0003800000 */
.L_x_21:
[----:B------:R2:W-:Y:S01]  /*17a0*/  @!P5 SYNCS.ARRIVE.TRANS64 RZ, [UR33], R3 ;  /* 0x00000003ffffd9a7 */ /* 0x0005e20008000021 */
[----:B------:R-:W-:Y:S04]  /*17b0*/  BSSY.RECONVERGENT B0, `(.L_x_23) ;  /* 0x0000003000007945 */ /* 0x000fe80003800200 */
[----:B------:R-:W-:Y:S05]  /*17c0*/  @P4 BRA `(.L_x_24) ;  /* 0x0000000000044947 */ /* 0x000fea0003800000 */
[----:B------:R-:W-:Y:S05]  /*17d0*/  BPT.TRAP 0x1 ;  /* 0x000000040000795c */ /* 0x000fea0000300000 */
.L_x_24:
[----:B------:R-:W-:Y:S05]  /*17e0*/  BSYNC.RECONVERGENT B0 ;  /* 0x0000000000007941 */ /* 0x000fea0003800200 */
.L_x_23:
[----:B------:R-:W-:Y:S02]  /*17f0*/  UIADD3 UR6, UPT, UPT, UR17, 0x1, URZ ;  /* 0x0000000111067890 */ /* 0x000fe4000fffe0ff */
[----:B------:R-:W-:Y:S02]  /*1800*/  ULEA UR32, UR17, UR4, 0xd ;  /* 0x0000000411207291 */ /* 0x000fe4000f8e68ff */
[----:B------:R-:W-:Y:S02]  /*1810*/  UISETP.NE.AND UP0, UPT, UR6, 0x5, UPT ;  /* 0x000000050600788c */ /* 0x000fe4000bf05270 */
[----:B------:R-:W-:Y:S02]  /*1820*/  UIADD3 UR26, UP1, UPT, UR22, 0x80, URZ ;  /* 0x00000080161a7890 */ /* 0x000fe4000ff3e0ff */
[----:B------:R-:W-:Y:S02]  /*1830*/  USEL UR9, URZ, 0x1, UP0 ;  /* 0x00000001ff097887 */ /* 0x000fe40008000000 */
[----:B------:R-:W-:-:S02]  /*1840*/  USEL UR6, UR6, URZ, UP0 ;  /* 0x000000ff06067287 */ /* 0x000fc40008000000 */
[----:B------:R-:W-:Y:S02]  /*1850*/  UIADD3 UR20, UP0, UPT, UR22, 0x180, URZ ;  /* 0x0000018016147890 */ /* 0x000fe4000ff1e0ff */
[----:B------:R-:W-:Y:S01]  /*1860*/  ULEA UR8, UR6, UR4, 0x3 ;  /* 0x0000000406087291 */ /* 0x000fe2000f8e18ff */
[----:B------:R-:W-:Y:S01]  /*1870*/  LOP3.LUT R17, R17, UR9, RZ, 0x3c, !PT ;  /* 0x0000000911117c12 */ /* 0x000fe2000f8e3cff */
[----:B------:R-:W-:Y:S02]  /*1880*/  USHF.L.U32 UR34, UR16, 0x7, URZ ;  /* 0x0000000710227899 */ /* 0x000fe400080006ff */
[----:B------:R-:W-:Y:S01]  /*1890*/  UIADD3.X UR27, UPT, UPT, URZ, UR23, URZ, UP1, !UPT ;  /* 0x00000017ff1b7290 */ /* 0x000fe20008ffe4ff */
[----:B-1----:R-:W-:Y:S01]  /*18a0*/  SHF.L.U32 R2, R17, 0x1f, RZ ;  /* 0x0000001f11027819 */ /* 0x002fe200000006ff */
[----:B------:R-:W-:Y:S02]  /*18b0*/  UIADD3 UR32, UPT, UPT, UR32, 0x6400, URZ ;  /* 0x0000640020207890 */ /* 0x000fe4000fffe0ff */
[----:B------:R-:W-:Y:S01]  /*18c0*/  UIADD3.X UR21, UPT, UPT, URZ, UR23, URZ, UP0, !UPT ;  /* 0x00000017ff157290 */ /* 0x000fe200087fe4ff */
[----:B------:R1:W1:Y:S01]  /*18d0*/  SYNCS.PHASECHK.TRANS64.TRYWAIT P0, [UR8+0x28], R2 ;  /* 0x00002802ff0075a7 */ /* 0x0002620008001108 */
[----:B------:R-:W-:Y:S01]  /*18e0*/  ULEA UR8, UR17, UR4, 0xf ;  /* 0x0000000411087291 */ /* 0x000fe2000f8e78ff */
[----:B------:R-:W-:Y:S01]  /*18f0*/  UMOV UR18, 0x0 ;  /* 0x0000000000127882 */ /* 0x000fe20000000000 */
[----:B------:R-:W-:-:S02]  /*1900*/  UMOV UR19, 0x10000000 ;  /* 0x1000000000137882 */ /* 0x000fc40000000000 */
[----:B------:R-:W-:Y:S01]  /*1910*/  UIADD3 UR8, UPT, UPT, UR8, 0x10400, URZ ;  /* 0x0001040008087890 */ /* 0x000fe2000fffe0ff */
[----:B------:R1:W-:Y:S01]  /*1920*/  UTMALDG.3D [UR32], [UR26], desc[UR18] ;  /* 0x000012201a0075b4 */ /* 0x0003e20008011000 */
[----:B------:R-:W-:Y:S01]  /*1930*/  UMOV UR12, UR36 ;  /* 0x00000024000c7c82 */ /* 0x000fe20008000000 */
[----:B------:R-:W-:Y:S01]  /*1940*/  UMOV UR9, UR33 ;  /* 0x0000002100097c82 */ /* 0x000fe20008000000 */
[----:B------:R-:W-:Y:S01]  /*1950*/  UMOV UR10, UR34 ;  /* 0x00000022000a7c82 */ /* 0x000fe20008000000 */
[----:B------:R-:W-:Y:S01]  /*1960*/  UIADD3 UR16, UPT, UPT, UR16, 0x1, URZ ;  /* 0x0000000110107890 */ /* 0x000fe2000fffe0ff */
[----:B------:R-:W-:Y:S01]  /*1970*/  UMOV UR24, UR5 ;  /* 0x0000000500187c82 */ /* 0x000fe20008000000 */
[----:B------:R-:W-:Y:S02]  /*1980*/  UMOV UR17, UR6 ;  /* 0x0000000600117c82 */ /* 0x000fe40008000000 */
[----:B------:R1:W-:Y:S01]  /*1990*/  UTMALDG.3D [UR8], [UR20], desc[UR18] ;  /* 0x00001208140075b4 */ /* 0x0003e20008011000 */
[----:B------:R-:W-:-:S09]  /*19a0*/  UISETP.NE.AND UP0, UPT, UR16, UR5, UPT ;  /* 0x000000051000728c */ /* 0x000fd2000bf05270 */
[----:B------:R-:W-:Y:S05]  /*19b0*/  BRA.U UP0, `(.L_x_25) ;  /* 0xfffffffd00607547 */ /* 0x000fea000b83ffff */
.L_x_20:
[----:B-1----:R-:W-:Y:S01]  /*19c0*/  ULEA UR8, UR6, UR4, 0x3 ;  /* 0x0000000406087291 */ /* 0x002fe2000f8e18ff */
[----:B------:R-:W-:Y:S01]  /*19d0*/  SHF.L.U32 R2, R17, 0x1f, RZ ;  /* 0x0000001f11027819 */ /* 0x000fe200000006ff */
[----:B------:R-:W-:Y:S01]  /*19e0*/  @!P1 SYNCS.ARRIVE.TRANS64.A1T0 RZ, [UR4+0x98], RZ ;  /* 0x000098ffffff99a7 */ /* 0x000fe20008100004 */
[----:B------:R-:W-:-:S06]  /*19f0*/  UISETP.GT.AND UP0, UPT, UR15, UR14, UPT ;  /* 0x0000000e0f00728c */ /* 0x000fcc000bf04270 */
[----:B--2---:R1:W2:Y:S03]  /*1a00*/  SYNCS.PHASECHK.TRANS64.TRYWAIT P0, [UR8+0x28], R2 ;  /* 0x00002802ff0075a7 */ /* 0x0042a60008001108 */
[----:B------:R-:W-:Y:S05]  /*1a10*/  BRA.U !UP0, `(.L_x_26) ;  /* 0x0000000108ac7547 */ /* 0x000fea000b800000 */
[----:B------:R-:W-:Y:S01]  /*1a20*/  UIADD3 UR21, UPT, UPT, UR7, UR24, URZ ;  /* 0x0000001807157290 */ /* 0x000fe2000fffe0ff */
[----:B------:R-:W-:-:S11]  /*1a30*/  UMOV UR25, UR6 ;  /* 0x0000000600197c82 */ /* 0x000fd60008000000 */
.L_x_31:
[----:B-1----:R-:W-:Y:S01]  /*1a40*/  ULEA UR17, UR25, UR4, 0x3 ;  /* 0x0000000419117291 */ /* 0x002fe2000f8e18ff */
[----:B--2---:R-:W-:Y:S01]  /*1a50*/  @!P5 MOV R3, 0xa000 ;  /* 0x0000a0000003d802 */ /* 0x004fe20000000f00 */
[----:B--2---:R-:W-:Y:S10]  /*1a60*/  @P0 BRA `(.L_x_27) ;  /* 0x00000000000c0947 */ /* 0x004ff40003800000 */
[----:B------:R-:W-:-:S04]  /*1a70*/  SHF.L.U32 R4, R17, 0x1f, RZ ;  /* 0x0000001f11047819 */ /* 0x000fc800000006ff */
[----:B------:R-:W2:Y:S02]  /*1a80*/  SYNCS.PHASECHK.TRANS64.TRYWAIT P0, [UR17+0x28], R4 ;  /* 0x00002804ff0075a7 */ /* 0x000ea40008001111 */
[----:B--2---:R-:W-:Y:S05]  /*1a90*/  @!P0 BRA `(.L_x_28) ;  /* 0x0000007400ac8947 */ /* 0x004fea0003800000 */
.L_x_27:
[----:B------:R2:W-:Y:S01]  /*1aa0*/  @!P5 SYNCS.ARRIVE.TRANS64 RZ, [UR17], R3 ;  /* 0x00000003ffffd9a7 */ /* 0x0005e20008000011 */
[----:B------:R-:W-:Y:S04]  /*1ab0*/  BSSY.RECONVERGENT B0, `(.L_x_29) ;  /* 0x0000003000007945 */ /* 0x000fe80003800200 */
[----:B------:R-:W-:Y:S05]  /*1ac0*/  @P4 BRA `(.L_x_30) ;  /* 0x0000000000044947 */ /* 0x000fea0003800000 */
[----:B------:R-:W-:Y:S05]  /*1ad0*/  BPT.TRAP 0x1 ;  /* 0x000000040000795c */ /* 0x000fea0000300000 */
.L_x_30:
[----:B------:R-:W-:Y:S05]  /*1ae0*/  BSYNC.RECONVERGENT B0 ;  /* 0x0000000000007941 */ /* 0x000fea0003800200 */
.L_x_29:
        /* <DEDUP_REMOVED lines=10> */
[----:B------:R-:W-:Y:S01]  /*1b90*/  UIADD3 UR16, UPT, UPT, UR16, 0x6400, URZ ;  /* 0x0000640010107890 */ /* 0x000fe2000fffe0ff */
[----:B-1----:R-:W-:Y:S01]  /*1ba0*/  SHF.L.U32 R2, R17, 0x1f, RZ ;  /* 0x0000001f11027819 */ /* 0x002fe200000006ff */
[----:B------:R-:W-:Y:S02]  /*1bb0*/  UIADD3.X UR31, UPT, UPT, URZ, UR23, URZ, UP1, !UPT ;  /* 0x00000017ff1f7290 */ /* 0x000fe40008ffe4ff */
[----:B------:R-:W-:Y:S01]  /*1bc0*/  UIADD3.X UR29, UPT, UPT, URZ, UR23, URZ, UP0, !UPT ;  /* 0x00000017ff1d7290 */ /* 0x000fe200087fe4ff */
[----:B------:R1:W1:Y:S01]  /*1bd0*/  SYNCS.PHASECHK.TRANS64.TRYWAIT P0, [UR8+0x28], R2 ;  /* 0x00002802ff0075a7 */ /* 0x0002620008001108 */
[----:B------:R-:W-:Y:S01]  /*1be0*/  ULEA UR8, UR25, UR4, 0xf ;  /* 0x0000000419087291 */ /* 0x000fe2000f8e78ff */
[----:B------:R-:W-:Y:S01]  /*1bf0*/  UMOV UR26, 0x0 ;  /* 0x00000000001a7882 */ /* 0x000fe20000000000 */
[----:B------:R-:W-:-:S02]  /*1c00*/  UMOV UR27, 0x10000000 ;  /* 0x10000000001b7882 */ /* 0x000fc40000000000 */
[----:B------:R-:W-:Y:S01]  /*1c10*/  UIADD3 UR8, UPT, UPT, UR8, 0x10400, URZ ;  /* 0x0001040008087890 */ /* 0x000fe2000fffe0ff */
[----:B------:R-:W-:Y:S01]  /*1c20*/  UMOV UR19, UR35 ;  /* 0x0000002300137c82 */ /* 0x000fe20008000000 */
[----:B------:R-:W-:Y:S01]  /*1c30*/  UMOV UR20, UR36 ;  /* 0x0000002400147c82 */ /* 0x000fe20008000000 */
[----:B------:R-:W-:Y:S01]  /*1c40*/  UMOV UR12, UR36 ;  /* 0x00000024000c7c82 */ /* 0x000fe20008000000 */
[----:B------:R-:W-:Y:S01]  /*1c50*/  UMOV UR9, UR17 ;  /* 0x0000001100097c82 */ /* 0x000fe20008000000 */
[----:B------:R-:W-:Y:S01]  /*1c60*/  UMOV UR10, UR18 ;  /* 0x00000012000a7c82 */ /* 0x000fe20008000000 */
[----:B------:R1:W-:Y:S01]  /*1c70*/  UTMALDG.3D [UR16], [UR30], desc[UR26] ;  /* 0x00001a101e0075b4 */ /* 0x0003e20008011000 */
[----:B------:R-:W-:Y:S01]  /*1c80*/  UIADD3 UR24, UPT, UPT, UR24, 0x1, URZ ;  /* 0x0000000118187890 */ /* 0x000fe2000fffe0ff */
[----:B------:R-:W-:-:S03]  /*1c90*/  UMOV UR25, UR6 ;  /* 0x0000000600197c82 */ /* 0x000fc60008000000 */
[----:B------:R-:W-:Y:S01]  /*1ca0*/  UISETP.NE.AND UP0, UPT, UR24, UR21, UPT ;  /* 0x000000151800728c */ /* 0x000fe2000bf05270 */
[----:B------:R1:W-:Y:S08]  /*1cb0*/  UTMALDG.3D [UR8], [UR28], desc[UR26] ;  /* 0x00001a081c0075b4 */ /* 0x0003f00008011000 */
[----:B------:R-:W-:Y:S05]  /*1cc0*/  BRA.U UP0, `(.L_x_31) ;  /* 0xfffffffd005c7547 */ /* 0x000fea000b83ffff */
.L_x_26:
[C---:B-1----:R-:W-:Y:S01]  /*1cd0*/  LEA R2, R16.reuse, UR4, 0x3 ;  /* 0x0000000410027c11 */ /* 0x042fe2000f8e18ff */
[----:B------:R-:W-:Y:S01]  /*1ce0*/  NOP ;  /* 0x0000000000007918 */ /* 0x000fe20000000000 */
[----:B--2---:R-:W-:Y:S02]  /*1cf0*/  SHF.L.U32 R3, R13, 0x1f, RZ ;  /* 0x0000001f0d037819 */ /* 0x004fe400000006ff */
[----:B------:R-:W-:Y:S02]  /*1d00*/  LEA R4, R16, UR4, 0x4 ;  /* 0x0000000410047c11 */ /* 0x000fe4000f8e20ff */
[----:B------:R-:W1:Y:S02]  /*1d10*/  SYNCS.PHASECHK.TRANS64.TRYWAIT P0, [R2+URZ+0xa0], R3 ;  /* 0x0000a003020075a7 */ /* 0x000e6400080011ff */
[----:B-1----:R-:W-:Y:S05]  /*1d20*/  @!P0 BRA `(.L_x_32) ;  /* 0x0000007400208947 */ /* 0x002fea0003800000 */
.L_x_129:
[----:B------:R-:W2:Y:S01]  /*1d30*/  LDS.128 R4, [R4+0x130] ;  /* 0x0001300004047984 */ /* 0x000ea20000000c00 */
[----:B---3--:R-:W-:Y:S01]  /*1d40*/  ISETP.GE.AND P0, PT, R40, 0x1, PT ;  /* 0x000000012800780c */ /* 0x008fe20003f06270 */
[----:B-1----:R-:W-:Y:S01]  /*1d50*/  VIADD R2, R2, 0xb0 ;  /* 0x000000b002027836 */ /* 0x002fe20000000000 */
[----:B------:R-:W-:Y:S01]  /*1d60*/  @!PT LDS RZ, [RZ] ;  /* 0x00000000fffff984 */ /* 0x000fe20000000800 */
[----:B------:R-:W-:Y:S01]  /*1d70*/  @!PT LDS RZ, [RZ] ;  /* 0x00000000fffff984 */ /* 0x000fe20000000800 */
[----:B------:R-:W-:Y:S01]  /*1d80*/  @!PT LDS RZ, [RZ] ;  /* 0x00000000fffff984 */ /* 0x000fe20000000800 */
[----:B------:R-:W-:Y:S01]  /*1d90*/  @!PT LDS RZ, [RZ] ;  /* 0x00000000fffff984 */ /* 0x000fe20000000800 */
[----:B------:R1:W-:Y:S06]  /*1da0*/  MEMBAR.ALL.CTA ;  /* 0x0000000000007992 */ /* 0x0003ec0000008000 */
[----:B-1----:R-:W1:Y:S01]  /*1db0*/  FENCE.VIEW.ASYNC.S ;  /* 0x00000000000073c6 */ /* 0x002e620000000000 */
[----:B------:R-:W-:-:S04]  /*1dc0*/  PRMT R2, RZ, 0x654, R2 ;  /* 0x00000654ff027816 */ /* 0x000fc80000000002 */
[----:B-1----:R1:W-:Y:S01]  /*1dd0*/  SYNCS.ARRIVE.TRANS64.RED.A1T0 RZ, [R2+URZ], RZ ;  /* 0x000000ff02ff79a7 */ /* 0x0023e200081004ff */
[----:B--2---:R-:W-:-:S13]  /*1de0*/  LOP3.LUT P2, RZ, R6, 0x1, RZ, 0xc0, !PT ;  /* 0x0000000106ff7812 */ /* 0x004fda000784c0ff */
[----:B------:R-:W-:Y:S01]  /*1df0*/  @P2 SHF.R.U32.HI R3, RZ, 0x10, R5 ;  /* 0x00000010ff032819 */ /* 0x000fe20000011605 */
[----:B------:R-:W-:Y:S01]  /*1e00*/  VOTEU.ANY UP0, P2 ;  /* 0x0000000000ff7886 */ /* 0x000fe20001000100 */
[----:B------:R-:W-:Y:S02]  /*1e10*/  @P2 MOV R10, R4 ;  /* 0x00000004000a2202 */ /* 0x000fe40000000f00 */
[----:B------:R-:W-:Y:S02]  /*1e20*/  @P2 R2UR.BROADCAST UR8, R3 ;  /* 0x00000000030822ca */ /* 0x000fe400008e0000 */
[----:B------:R-:W-:-:S11]  /*1e30*/  @P2 LOP3.LUT R9, R5, 0xffff, RZ, 0xc0, !PT ;  /* 0x0000ffff05092812 */ /* 0x000fd600078ec0ff */
[----:B------:R-:W-:Y:S01]  /*1e40*/  @UP0 UMOV UR36, UR8 ;  /* 0x0000000800240c82 */ /* 0x000fe20008000000 */
[----:B-1----:R-:W-:Y:S05]  /*1e50*/  @!P0 BRA `(.L_x_33) ;  /* 0x0000000000b88947 */ /* 0x002fea0003800000 */
[----:B------:R-:W4:Y:S01]  /*1e60*/  LDC.64 R4, c[0x0][0xb18] ;  /* 0x0002c600ff047b82 */ /* 0x000f220000000a00 */
[----:B------:R-:W-:-:S07]  /*1e70*/  ISETP.NE.AND P3, PT, R40, 0x1, PT ;  /* 0x000000012800780c */ /* 0x000fce0003f65270 */
[----:B------:R-:W1:Y:S08]  /*1e80*/  LDC.64 R6, c[0x0][0xb10] ;  /* 0x0002c400ff067b82 */ /* 0x000e700000000a00 */
[----:B------:R-:W2:Y:S08]  /*1e90*/  LDC R14, c[0x0][0xb20] ;  /* 0x0002c800ff0e7b82 */ /* 0x000eb00000000800 */
[----:B------:R-:W3:Y:S01]  /*1ea0*/  LDC R15, c[0x0][0xb0c] ;  /* 0x0002c300ff0f7b82 */ /* 0x000ee20000000800 */
[----:B----4-:R-:W-:Y:S01]  /*1eb0*/  IMAD.HI.U32 R19, R0, R5, RZ ;  /* 0x0000000500137227 */ /* 0x010fe200078e00ff */
[----:B------:R-:W-:-:S03]  /*1ec0*/  ISETP.NE.AND P0, PT, R4, 0x1, PT ;  /* 0x000000010400780c */ /* 0x000fc60003f05270 */
[----:B------:R-:W-:-:S03]  /*1ed0*/  IMAD.HI.U32 R5, R9, R5, RZ ;  /* 0x0000000509057227 */ /* 0x000fc600078e00ff */
[----:B------:R-:W4:Y:S01]  /*1ee0*/  LDC.64 R2, c[0x0][0xb28] ;  /* 0x0002ca00ff027b82 */ /* 0x000f220000000a00 */
[----:B-1----:R-:W-:-:S04]  /*1ef0*/  IMAD.HI.U32 R20, R8, R6, RZ ;  /* 0x0000000608147227 */ /* 0x002fc800078e00ff */
[----:B------:R-:W-:Y:S01]  /*1f00*/  IMAD.HI.U32 R21, R10, R6, RZ ;  /* 0x000000060a157227 */ /* 0x000fe200078e00ff */
[----:B------:R-:W-:Y:S02]  /*1f10*/  SHF.R.U32.HI R20, RZ, R7, R20 ;  /* 0x00000007ff147219 */ /* 0x000fe40000011614 */
[-C--:B--2---:R-:W-:Y:S02]  /*1f20*/  SHF.R.U32.HI R19, RZ, R14.reuse, R19 ;  /* 0x0000000eff137219 */ /* 0x084fe40000011613 */
[----:B------:R-:W-:Y:S02]  /*1f30*/  SHF.R.U32.HI R5, RZ, R14, R5 ;  /* 0x0000000eff057219 */ /* 0x000fe40000011605 */
[----:B------:R-:W-:Y:S02]  /*1f40*/  SEL R19, R0, R19, !P0 ;  /* 0x0000001300137207 */ /* 0x000fe40004000000 */
[----:B------:R-:W-:Y:S02]  /*1f50*/  SHF.R.U32.HI R21, RZ, R7, R21 ;  /* 0x00000007ff157219 */ /* 0x000fe40000011615 */
[----:B---3--:R-:W-:-:S02]  /*1f60*/  ISETP.NE.AND P1, PT, R15, 0x1, PT ;  /* 0x000000010f00780c */ /* 0x008fc40003f25270 */
[----:B------:R-:W-:Y:S02]  /*1f70*/  SEL R5, R9, R5, !P0 ;  /* 0x0000000509057207 */ /* 0x000fe40004000000 */
[----:B------:R-:W-:Y:S02]  /*1f80*/  SEL R20, R8, R20, !P1 ;  /* 0x0000001408147207 */ /* 0x000fe40004800000 */
[----:B------:R-:W-:Y:S01]  /*1f90*/  SEL R21, R10, R21, !P1 ;  /* 0x000000150a157207 */ /* 0x000fe20004800000 */
[----:B----4-:R-:W-:-:S04]  /*1fa0*/  IMAD.HI.U32 R18, R19, R2, RZ ;  /* 0x0000000213127227 */ /* 0x010fc800078e00ff */
        /* <DEDUP_REMOVED lines=10> */
[----:B------:R-:W-:-:S04]  /*2050*/  @!P0 IMAD.HI.U32 R7, R21, R2, RZ ;  /* 0x0000000215078227 */ /* 0x000fc800078e00ff */
[----:B------:R-:W-:Y:S01]  /*2060*/  IMAD.MOV R2, RZ, RZ, -R6 ;  /* 0x000000ffff027224 */ /* 0x000fe200078e0a06 */
[----:B------:R-:W-:Y:S02]  /*2070*/  @!P0 SHF.R.U32.HI R3, RZ, R3, R7 ;  /* 0x00000003ff038219 */ /* 0x000fe40000011607 */
[----:B------:R-:W-:Y:S01]  /*2080*/  IADD3 R7, PT, PT, -R5, RZ, RZ ;  /* 0x000000ff05077210 */ /* 0x000fe20007ffe1ff */
[----:B------:R-:W-:Y:S01]  /*2090*/  IMAD R2, R40, R2, R5 ;  /* 0x0000000228027224 */ /* 0x000fe200078e0205 */
        /* <DEDUP_REMOVED lines=10> */
.L_x_33:
[----:B------:R-:W1:Y:S02]  /*2140*/  LDCU UR8, c[0x0][0xb30] ;  /* 0x00016600ff0877ac */ /* 0x000e640008000800 */
[----:B-1----:R-:W-:-:S09]  /*2150*/  UISETP.NE.AND UP0, UPT, UR8, 0x1, UPT ;  /* 0x000000010800788c */ /* 0x002fd2000bf05270 */
[----:B------:R-:W-:Y:S05]  /*2160*/  BRA.U UP0, `(.L_x_34) ;  /* 0x0000000100407547 */ /* 0x000fea000b800000 */
[----:B------:R-:W1:Y:S08]  /*2170*/  LDC.64 R4, c[0x0][0xb10] ;  /* 0x0002c400ff047b82 */ /* 0x000e700000000a00 */
[----:B------:R-:W2:Y:S08]  /*2180*/  LDC.64 R2, c[0x0][0xb18] ;  /* 0x0002c600ff027b82 */ /* 0x000eb00000000a00 */
[----:B------:R-:W3:Y:S08]  /*2190*/  LDC R6, c[0x0][0xb20] ;  /* 0x0002c800ff067b82 */ /* 0x000ef00000000800 */
[----:B------:R-:W4:Y:S01]  /*21a0*/  LDC R7, c[0x0][0xb0c] ;  /* 0x0002c300ff077b82 */ /* 0x000f220000000800 */
[----:B-1----:R-:W-:-:S05]  /*21b0*/  IMAD.HI.U32 R4, R10, R4, RZ ;  /* 0x000000040a047227 */ /* 0x002fca00078e00ff */
[----:B------:R-:W-:Y:S01]  /*21c0*/  SHF.R.U32.HI R4, RZ, R5, R4 ;  /* 0x00000005ff047219 */ /* 0x000fe20000011604 */
[----:B--2---:R-:W-:Y:S01]  /*21d0*/  IMAD.HI.U32 R3, R9, R3, RZ ;  /* 0x0000000309037227 */ /* 0x004fe200078e00ff */
[----:B------:R-:W-:-:S04]  /*21e0*/  ISETP.NE.AND P0, PT, R2, 0x1, PT ;  /* 0x000000010200780c */ /* 0x000fc80003f05270 */
[----:B---3--:R-:W-:-:S04]  /*21f0*/  SHF.R.U32.HI R3, RZ, R6, R3 ;  /* 0x00000006ff037219 */ /* 0x008fc80000011603 */
[----:B------:R-:W-:Y:S02]  /*2200*/  SEL R3, R9, R3, !P0 ;  /* 0x0000000309037207 */ /* 0x000fe40004000000 */
[----:B----4-:R-:W-:-:S04]  /*2210*/  ISETP.NE.AND P1, PT, R7, 0x1, PT ;  /* 0x000000010700780c */ /* 0x010fc80003f25270 */
[----:B------:R-:W-:-:S05]  /*2220*/  SEL R4, R10, R4, !P1 ;  /* 0x000000040a047207 */ /* 0x000fca0004800000 */
[----:B------:R-:W-:Y:S02]  /*2230*/  IMAD.IADD R5, R3, 0x1, -R4 ;  /* 0x0000000103057824 */ /* 0x000fe400078e0a04 */
[----:B------:R-:W-:Y:S02]  /*2240*/  IMAD.IADD R3, R4, 0x1, -R3 ;  /* 0x0000000104037824 */ /* 0x000fe400078e0a03 */
[----:B------:R-:W-:Y:S02]  /*2250*/  IMAD R10, R5, R7, R10 ;  /* 0x00000007050a7224 */ /* 0x000fe400078e020a */
[----:B------:R-:W-:-:S07]  /*2260*/  IMAD R9, R3, R2, R9 ;  /* 0x0000000203097224 */ /* 0x000fce00078e0209 */
.L_x_34:
[----:B------:R-:W-:Y:S01]  /*2270*/  VIADD R16, R16, 0x1 ;  /* 0x0000000110107836 */ /* 0x000fe20000000000 */
[----:B------:R-:W-:Y:S01]  /*2280*/  PLOP3.LUT P1, PT, PT, PT, PT, 0x80, 0x8 ;  /* 0x000000000008781c */ /* 0x000fe20003f2f070 */
[----:B------:R-:W-:Y:S02]  /*2290*/  IMAD.IADD R15, R10, 0x1, R95 ;  /* 0x000000010a0f7824 */ /* 0x000fe400078e025f */
[----:B------:R-:W-:Y:S01]  /*22a0*/  IMAD.IADD R14, R9, 0x1, R94 ;  /* 0x00000001090e7824 */ /* 0x000fe200078e025e */
[----:B------:R-:W-:-:S04]  /*22b0*/  ISETP.NE.AND P0, PT, R16, 0x2, PT ;  /* 0x000000021000780c */ /* 0x000fc80003f05270 */
[----:B------:R-:W-:Y:S02]  /*22c0*/  SEL R2, RZ, 0x1, P0 ;  /* 0x00000001ff027807 */ /* 0x000fe40000000000 */
[----:B------:R-:W-:Y:S02]  /*22d0*/  SEL R16, R16, RZ, P0 ;  /* 0x000000ff10107207 */ /* 0x000fe40000000000 */
[----:B------:R-:W-:Y:S01]  /*22e0*/  LOP3.LUT R13, R13, R2, RZ, 0x3c, !PT ;  /* 0x000000020d0d7212 */ /* 0x000fe200078e3cff */
[----:B------:R-:W-:Y:S06]  /*22f0*/  @P2 BRA `(.L_x_35) ;  /* 0xfffffff000982947 */ /* 0x000fec000383ffff */
[----:B------:R-:W-:Y:S01]  /*2300*/  UIADD3 UR4, UPT, UPT, UR4, 0x28, URZ ;  /* 0x0000002804047890 */ /* 0x000fe2000fffe0ff */
[----:B------:R-:W-:-:S03]  /*2310*/  SHF.L.U32 R2, R17, 0x1f, RZ ;  /* 0x0000001f11027819 */ /* 0x000fc600000006ff */
[----:B------:R-:W-:-:S09]  /*2320*/  ULEA UR5, UR6, UR4, 0x3 ;  /* 0x0000000406057291 */ /* 0x000fd2000f8e18ff */
[----:B------:R-:W1:Y:S02]  /*2330*/  SYNCS.PHASECHK.TRANS64.TRYWAIT P0, [UR5], R2 ;  /* 0x00000002ff0075a7 */ /* 0x000e640008001105 */
[----:B-1----:R-:W-:Y:S05]  /*2340*/  @!P0 BRA `(.L_x_36) ;  /* 0x0000006c00ac8947 */ /* 0x002fea0003800000 */
.L_x_131:
[----:B------:R-:W-:-:S04]  /*2350*/  UIADD3 UR6, UPT, UPT, UR6, 0x1, URZ ;  /* 0x0000000106067890 */ /* 0x000fc8000fffe0ff */
[----:B------:R-:W-:-:S04]  /*2360*/  UISETP.NE.AND UP0, UPT, UR6, 0x5, UPT ;  /* 0x000000050600788c */ /* 0x000fc8000bf05270 */
[----:B------:R-:W-:Y:S02]  /*2370*/  USEL UR7, URZ, 0x1, UP0 ;  /* 0x00000001ff077887 */ /* 0x000fe40008000000 */
[----:B------:R-:W-:-:S04]  /*2380*/  USEL UR6, UR6, URZ, UP0 ;  /* 0x000000ff06067287 */ /* 0x000fc80008000000 */
[----:B------:R-:W-:Y:S01]  /*2390*/  ULEA UR5, UR6, UR4, 0x3 ;  /* 0x0000000406057291 */ /* 0x000fe2000f8e18ff */
[----:B-1----:R-:W-:-:S04]  /*23a0*/  LOP3.LUT R2, R17, UR7, RZ, 0x3c, !PT ;  /* 0x0000000711027c12 */ /* 0x002fc8000f8e3cff */
[----:B------:R-:W-:-:S04]  /*23b0*/  SHF.L.U32 R3, R2, 0x1f, RZ ;  /* 0x0000001f02037819 */ /* 0x000fc800000006ff */
[----:B------:R-:W1:Y:S02]  /*23c0*/  SYNCS.PHASECHK.TRANS64.TRYWAIT P0, [UR5], R3 ;  /* 0x00000003ff0075a7 */ /* 0x000e640008001105 */
[----:B-1----:R-:W-:Y:S05]  /*23d0*/  @!P0 BRA `(.L_x_37) ;  /* 0x0000006c00a08947 */ /* 0x002fea0003800000 */
.L_x_133:
[----:B------:R-:W-:-:S04]  /*23e0*/  UIADD3 UR6, UPT, UPT, UR6, 0x1, URZ ;  /* 0x0000000106067890 */ /* 0x000fc8000fffe0ff */
[----:B------:R-:W-:-:S04]  /*23f0*/  UISETP.NE.AND UP0, UPT, UR6, 0x5, UPT ;  /* 0x000000050600788c */ /* 0x000fc8000bf05270 */
[----:B------:R-:W-:Y:S02]  /*2400*/  USEL UR7, URZ, 0x1, UP0 ;  /* 0x00000001ff077887 */ /* 0x000fe40008000000 */
[----:B------:R-:W-:-:S04]  /*2410*/  USEL UR6, UR6, URZ, UP0 ;  /* 0x000000ff06067287 */ /* 0x000fc80008000000 */
[----:B------:R-:W-:Y:S01]  /*2420*/  ULEA UR5, UR6, UR4, 0x3 ;  /* 0x0000000406057291 */ /* 0x000fe2000f8e18ff */
[----:B------:R-:W-:-:S04]  /*2430*/  LOP3.LUT R2, R2, UR7, RZ, 0x3c, !PT ;  /* 0x0000000702027c12 */ /* 0x000fc8000f8e3cff */
[----:B-1----:R-:W-:-:S04]  /*2440*/  SHF.L.U32 R3, R2, 0x1f, RZ ;  /* 0x0000001f02037819 */ /* 0x002fc800000006ff */
[----:B------:R-:W1:Y:S02]  /*2450*/  SYNCS.PHASECHK.TRANS64.TRYWAIT P0, [UR5], R3 ;  /* 0x00000003ff0075a7 */ /* 0x000e640008001105 */
[----:B-1----:R-:W-:Y:S05]  /*2460*/  @!P0 BRA `(.L_x_38) ;  /* 0x0000006c00948947 */ /* 0x002fea0003800000 */
.L_x_135:
        /* <DEDUP_REMOVED lines=9> */
.L_x_137:
[----:B------:R-:W-:-:S04]  /*2500*/  UIADD3 UR6, UPT, UPT, UR6, 0x1, URZ ;  /* 0x0000000106067890 */ /* 0x000fc8000fffe0ff */
[----:B------:R-:W-:-:S04]  /*2510*/  UISETP.NE.AND UP0, UPT, UR6, 0x5, UPT ;  /* 0x000000050600788c */ /* 0x000fc8000bf05270 */
[----:B------:R-:W-:Y:S02]  /*2520*/  USEL UR5, URZ, 0x1, UP0 ;  /* 0x00000001ff057887 */ /* 0x000fe40008000000 */
[----:B------:R-:W-:-:S04]  /*2530*/  USEL UR6, UR6, URZ, UP0 ;  /* 0x000000ff06067287 */ /* 0x000fc80008000000 */
[----:B------:R-:W-:Y:S01]  /*2540*/  ULEA UR6, UR6, UR4, 0x3 ;  /* 0x0000000406067291 */ /* 0x000fe2000f8e18ff */
[----:B------:R-:W-:-:S04]  /*2550*/  LOP3.LUT R2, R2, UR5, RZ, 0x3c, !PT ;  /* 0x0000000502027c12 */ /* 0x000fc8000f8e3cff */
[----:B------:R-:W-:Y:S01]  /*2560*/  SHF.L.U32 R2, R2, 0x1f, RZ ;  /* 0x0000001f02027819 */ /* 0x000fe200000006ff */
[----:B-1--4-:R-:W-:-:S07]  /*2570*/  IMAD.U32 R0, RZ, RZ, UR6 ;  /* 0x00000006ff007e24 */ /* 0x012fce000f8e00ff */
.L_x_40:
[----:B-1----:R1:W2:Y:S02]  /*2580*/  SYNCS.PHASECHK.TRANS64.TRYWAIT P0, [R0+URZ], R2 ;  /* 0x00000002000075a7 */ /* 0x0022a400080011ff */
[----:B--2---:R-:W-:Y:S05]  /*2590*/  @!P0 NANOSLEEP.SYNCS 0x989680 ;  /* 0x009896800000895d */ /* 0x004fea0003900000 */
[----:B------:R-:W2:Y:S02]  /*25a0*/  @!P0 SYNCS.PHASECHK.TRANS64 P0, [R0+URZ], R2 ;  /* 0x00000002000085a7 */ /* 0x000ea400080010ff */
[----:B--2---:R-:W-:Y:S05]  /*25b0*/  @P0 EXIT ;  /* 0x000000000000094d */ /* 0x004fea0003800000 */
[----:B------:R-:W-:Y:S05]  /*25c0*/  BRA `(.L_x_40) ;  /* 0xfffffffc00ec7947 */ /* 0x000fea000383ffff */
.L_x_17:
[----:B------:R-:W-:-:S04]  /*25d0*/  UISETP.NE.AND UP1, UPT, UR37, URZ, UPT ;  /* 0x000000ff2500728c */ /* 0x000fc8000bf25270 */
[----:B------:R-:W-:-:S09]  /*25e0*/  UISETP.NE.OR UP1, UPT, UR8, 0x1, UP1 ;  /* 0x000000010800788c */ /* 0x000fd20008f25670 */
[----:B------:R-:W-:Y:S05]  /*25f0*/  BRA.U UP1, `(.L_x_41) ;  /* 0x0000000501487547 */ /* 0x000fea000b800000 */
[----:B------:R-:W-:Y:S01]  /*2600*/  ISETP.NE.AND P2, PT, R2, RZ, PT ;  /* 0x000000ff0200720c */ /* 0x000fe20003f45270 */
[----:B------:R-:W-:Y:S01]  /*2610*/  IMAD.MOV.U32 R12, RZ, RZ, 0x1 ;  /* 0x00000001ff0c7424 */ /* 0x000fe200078e00ff */
[----:B------:R-:W-:Y:S02]  /*2620*/  CS2R R10, SRZ ;  /* 0x00000000000a7805 */ /* 0x000fe4000001ff00 */
[----:B------:R-:W-:Y:S01]  /*2630*/  CS2R R8, SRZ ;  /* 0x0000000000087805 */ /* 0x000fe2000001ff00 */
[----:B------:R-:W-:Y:S01]  /*2640*/  UMOV UR4, 0x400 ;  /* 0x0000040000047882 */ /* 0x000fe20000000000 */
[----:B------:R-:W-:Y:S01]  /*2650*/  UMOV UR6, URZ ;  /* 0x000000ff00067c82 */ /* 0x000fe20008000000 */
[----:B------:R-:W-:-:S12]  /*2660*/  ULEA UR37, UR37, UR4, 0x18 ;  /* 0x0000000425257291 */ /* 0x000fd8000f8ec0ff */
.L_x_45:
[----:B------:R-:W-:Y:S02]  /*2670*/  LEA R0, R8, UR37, 0x3 ;  /* 0x0000002508007c11 */ /* 0x000fe4000f8e18ff */
[----:B------:R-:W-:-:S03]  /*2680*/  SHF.L.U32 R4, R9, 0x1f, RZ ;  /* 0x0000001f09047819 */ /* 0x000fc600000006ff */
[----:B------:R-:W-:Y:S01]  /*2690*/  VIADD R5, R0, 0x110 ;  /* 0x0000011000057836 */ /* 0x000fe20000000000 */
[----:B------:R-:W1:Y:S02]  /*26a0*/  SYNCS.PHASECHK.TRANS64.TRYWAIT P0, [R0+URZ+0x100], R4 ;  /* 0x00010004000075a7 */ /* 0x000e6400080011ff */
[----:B-1----:R-:W-:Y:S05]  /*26b0*/  @!P0 BRA `(.L_x_42) ;  /* 0x0000006c00308947 */ /* 0x002fea0003800000 */
.L_x_138:
[----:B------:R-:W-:Y:S01]  /*26c0*/  ULEA UR5, UR6, UR37, 0x3 ;  /* 0x0000002506057291 */ /* 0x000fe2000f8e18ff */
[----:B-1----:R-:W-:Y:S01]  /*26d0*/  PRMT R0, RZ, 0x654, R5 ;  /* 0x00000654ff007816 */ /* 0x002fe20000000005 */
[----:B------:R-:W-:Y:S01]  /*26e0*/  @!P2 IMAD.MOV.U32 R4, RZ, RZ, 0x10 ;  /* 0x00000010ff04a424 */ /* 0x000fe200078e00ff */
[----:B------:R-:W-:Y:S01]  /*26f0*/  SHF.L.U32 R5, R12, 0x1f, RZ ;  /* 0x0000001f0c057819 */ /* 0x000fe200000006ff */
[----:B------:R-:W-:Y:S01]  /*2700*/  UIADD3 UR4, UPT, UPT, UR5, 0xa0, URZ ;  /* 0x000000a005047890 */ /* 0x000fe2000fffe0ff */
[----:B------:R1:W-:Y:S05]  /*2710*/  SYNCS.ARRIVE.TRANS64.RED.A1T0 RZ, [R0+URZ], RZ ;  /* 0x000000ff00ff79a7 */ /* 0x0003ea00081004ff */
[----:B------:R-:W-:Y:S01]  /*2720*/  IMAD.U32 R6, RZ, RZ, UR4 ;  /* 0x00000004ff067e24 */ /* 0x000fe2000f8e00ff */
[----:B------:R-:W2:Y:S04]  /*2730*/  SYNCS.PHASECHK.TRANS64.TRYWAIT P0, [UR5+0xb0], R5 ;  /* 0x0000b005ff0075a7 */ /* 0x000ea80008001105 */
[----:B------:R-:W-:Y:S01]  /*2740*/  PRMT R6, R2, 0x654, R6 ;  /* 0x0000065402067816 */ /* 0x000fe20000000006 */
[----:B-12---:R-:W-:Y:S06]  /*2750*/  @!P0 BRA `(.L_x_43) ;  /* 0x0000006c001c8947 */ /* 0x006fec0003800000 */
.L_x_140:
[----:B------:R-:W-:Y:S01]  /*2760*/  ULEA UR4, UR6, UR37, 0x4 ;  /* 0x0000002506047291 */ /* 0x000fe2000f8e20ff */
[----:B------:R-:W-:Y:S01]  /*2770*/  SEL R3, R6, R3, !P2 ;  /* 0x0000000306037207 */ /* 0x000fe20005000000 */
[----:B------:R-:W-:Y:S01]  /*2780*/  UIADD3 UR5, UPT, UPT, UR5, 0xa0, URZ ;  /* 0x000000a005057890 */ /* 0x000fe2000fffe0ff */
[----:B-1----:R-:W-:Y:S01]  /*2790*/  LEA R0, R11, UR37, 0x3 ;  /* 0x000000250b007c11 */ /* 0x002fe2000f8e18ff */
[----:B------:R-:W-:Y:S01]  /*27a0*/  UIADD3 UR4, UPT, UPT, UR4, 0x130, URZ ;  /* 0x0000013004047890 */ /* 0x000fe2000fffe0ff */
[----:B------:R1:W-:Y:S01]  /*27b0*/  @!P2 SYNCS.ARRIVE.TRANS64.RED RZ, [R3+URZ], R4 ;  /* 0x0000000403ffa9a7 */ /* 0x0003e200080004ff */
[----:B------:R-:W-:Y:S01]  /*27c0*/  UIADD3 UR6, UPT, UPT, UR6, 0x1, URZ ;  /* 0x0000000106067890 */ /* 0x000fe2000fffe0ff */
[----:B------:R-:W-:-:S03]  /*27d0*/  VIADD R8, R8, 0x1 ;  /* 0x0000000108087836 */ /* 0x000fc60000000000 */
[----:B------:R-:W-:Y:S02]  /*27e0*/  UISETP.NE.AND UP0, UPT, UR6, 0x2, UPT ;  /* 0x000000020600788c */ /* 0x000fe4000bf05270 */
[----:B------:R-:W-:Y:S01]  /*27f0*/  ISETP.NE.AND P0, PT, R8, 0x2, PT ;  /* 0x000000020800780c */ /* 0x000fe20003f05270 */
[----:B------:R-:W-:Y:S06]  /*2800*/  UGETNEXTWORKID.BROADCAST [UR4], [UR5] ;  /* 0x00000000040073ca */ /* 0x000fec0008000100 */
[----:B------:R-:W-:Y:S02]  /*2810*/  USEL UR4, URZ, 0x1, UP0 ;  /* 0x00000001ff047887 */ /* 0x000fe40008000000 */
[----:B------:R-:W-:-:S04]  /*2820*/  USEL UR6, UR6, URZ, UP0 ;  /* 0x000000ff06067287 */ /* 0x000fc80008000000 */
[----:B------:R-:W-:Y:S02]  /*2830*/  LOP3.LUT R12, R12, UR4, RZ, 0x3c, !PT ;  /* 0x000000040c0c7c12 */ /* 0x000fe4000f8e3cff */
[----:B-1----:R-:W-:-:S04]  /*2840*/  SHF.L.U32 R4, R10, 0x1f, RZ ;  /* 0x0000001f0a047819 */ /* 0x002fc800000006ff */
[----:B------:R-:W1:Y:S02]  /*2850*/  SYNCS.PHASECHK.TRANS64.TRYWAIT P1, [R0+URZ+0xa0], R4 ;  /* 0x0000a004000075a7 */ /* 0x000e6400080211ff */
[----:B-1----:R-:W-:Y:S05]  /*2860*/  @!P1 BRA `(.L_x_44) ;  /* 0x0000006800f09947 */ /* 0x002fea0003800000 */
.L_x_141:
[C---:B-1----:R-:W-:Y:S01]  /*2870*/  LEA R4, R11.reuse, UR37, 0x4 ;  /* 0x000000250b047c11 */ /* 0x042fe2000f8e20ff */
[----:B------:R-:W-:Y:S01]  /*2880*/  VIADD R0, R0, 0xb0 ;  /* 0x000000b000007836 */ /* 0x000fe20000000000 */
[----:B------:R-:W-:Y:S01]  /*2890*/  SEL R8, R8, RZ, P0 ;  /* 0x000000ff08087207 */ /* 0x000fe20000000000 */
[----:B------:R-:W-:-:S03]  /*28a0*/  VIADD R11, R11, 0x1 ;  /* 0x000000010b0b7836 */ /* 0x000fc60000000000 */
[----:B------:R-:W1:Y:S01]  /*28b0*/  LDS.128 R4, [R4+0x130] ;  /* 0x0001300004047984 */ /* 0x000e620000000c00 */
[----:B------:R-:W-:Y:S02]  /*28c0*/  PRMT R0, RZ, 0x654, R0 ;  /* 0x00000654ff007816 */ /* 0x000fe40000000000 */
[C---:B------:R-:W-:Y:S01]  /*28d0*/  ISETP.NE.AND P1, PT, R11.reuse, 0x2, PT ;  /* 0x000000020b00780c */ /* 0x040fe20003f25270 */
[----:B------:R-:W-:Y:S01]  /*28e0*/  @!PT LDS RZ, [RZ] ;  /* 0x00000000fffff984 */ /* 0x000fe20000000800 */
[----:B------:R-:W-:Y:S01]  /*28f0*/  @!PT LDS RZ, [RZ] ;  /* 0x00000000fffff984 */ /* 0x000fe20000000800 */
[----:B------:R-:W-:Y:S01]  /*2900*/  @!PT LDS RZ, [RZ] ;  /* 0x00000000fffff984 */ /* 0x000fe20000000800 */
[----:B------:R-:W-:Y:S01]  /*2910*/  @!PT LDS RZ, [RZ] ;  /* 0x00000000fffff984 */ /* 0x000fe20000000800 */
[----:B------:R2:W-:Y:S06]  /*2920*/  MEMBAR.ALL.CTA ;  /* 0x0000000000007992 */ /* 0x0005ec0000008000 */
[----:B--2---:R-:W2:Y:S01]  /*2930*/  FENCE.VIEW.ASYNC.S ;  /* 0x00000000000073c6 */ /* 0x004ea20000000000 */
[----:B------:R-:W-:Y:S01]  /*2940*/  SEL R11, R11, RZ, P1 ;  /* 0x000000ff0b0b7207 */ /* 0x000fe20000800000 */
[----:B--2---:R2:W-:Y:S01]  /*2950*/  SYNCS.ARRIVE.TRANS64.RED.A1T0 RZ, [R0+URZ], RZ ;  /* 0x000000ff00ff79a7 */ /* 0x0045e200081004ff */
[----:B-1----:R-:W-:-:S02]  /*2960*/  LOP3.LUT P3, RZ, R6, 0x1, RZ, 0xc0, !PT ;  /* 0x0000000106ff7812 */ /* 0x002fc4000786c0ff */
[----:B------:R-:W-:-:S04]  /*2970*/  SEL R4, RZ, 0x1, P1 ;  /* 0x00000001ff047807 */ /* 0x000fc80000800000 */
[----:B------:R-:W-:Y:S02]  /*2980*/  LOP3.LUT R10, R10, R4, RZ, 0x3c, !PT ;  /* 0x000000040a0a7212 */ /* 0x000fe400078e3cff */
[----:B--2---:R-:W-:-:S04]  /*2990*/  SEL R0, RZ, 0x1, P0 ;  /* 0x00000001ff007807 */ /* 0x004fc80000000000 */
[----:B------:R-:W-:Y:S01]  /*29a0*/  LOP3.LUT R9, R9, R0, RZ, 0x3c, !PT ;  /* 0x0000000009097212 */ /* 0x000fe200078e3cff */
[----:B------:R-:W-:Y:S06]  /*29b0*/  @P3 BRA `(.L_x_45) ;  /* 0xfffffffc002c3947 */ /* 0x000fec000383ffff */
[----:B------:R-:W-:Y:S01]  /*29c0*/  ULEA UR5, UR6, UR37, 0x3 ;  /* 0x0000002506057291 */ /* 0x000fe2000f8e18ff */
[----:B------:R-:W-:-:S08]  /*29d0*/  SHF.L.U32 R2, R12, 0x1f, RZ ;  /* 0x0000001f0c027819 */ /* 0x000fd000000006ff */
[----:B------:R-:W1:Y:S02]  /*29e0*/  SYNCS.PHASECHK.TRANS64 P0, [UR5+0xb0], R2 ;  /* 0x0000b002ff0075a7 */ /* 0x000e640008001005 */
[----:B-1----:R-:W-:Y:S05]  /*29f0*/  @P0 BRA `(.L_x_46) ;  /* 0x0000000000080947 */ /* 0x002fea0003800000 */
[----:B------:R-:W1:Y:S02]  /*2a00*/  SYNCS.PHASECHK.TRANS64.TRYWAIT P0, [UR5+0xb0], R2 ;  /* 0x0000b002ff0075a7 */ /* 0x000e640008001105 */
[----:B-1----:R-:W-:Y:S05]  /*2a10*/  @!P0 BRA `(.L_x_47) ;  /* 0x0000006800988947 */ /* 0x002fea0003800000 */
.L_x_46:
[----:B------:R-:W-:-:S04]  /*2a20*/  UIADD3 UR4, UPT, UPT, UR6, 0x1, URZ ;  /* 0x0000000106047890 */ /* 0x000fc8000fffe0ff */
[----:B------:R-:W-:-:S04]  /*2a30*/  UISETP.NE.AND UP0, UPT, UR4, 0x2, UPT ;  /* 0x000000020400788c */ /* 0x000fc8000bf05270 */
[----:B------:R-:W-:Y:S02]  /*2a40*/  USEL UR7, URZ, 0x1, UP0 ;  /* 0x00000001ff077887 */ /* 0x000fe40008000000 */
[----:B------:R-:W-:-:S04]  /*2a50*/  USEL UR4, UR4, URZ, UP0 ;  /* 0x000000ff04047287 */ /* 0x000fc80008000000 */
[----:B------:R-:W-:Y:S01]  /*2a60*/  ULEA UR4, UR4, UR37, 0x3 ;  /* 0x0000002504047291 */ /* 0x000fe2000f8e18ff */
[----:B-1----:R-:W-:-:S04]  /*2a70*/  LOP3.LUT R2, R12, UR7, RZ, 0x3c, !PT ;  /* 0x000000070c027c12 */ /* 0x002fc8000f8e3cff */
[----:B------:R-:W-:-:S04]  /*2a80*/  SHF.L.U32 R0, R2, 0x1f, RZ ;  /* 0x0000001f02007819 */ /* 0x000fc800000006ff */
[----:B------:R-:W1:Y:S02]  /*2a90*/  SYNCS.PHASECHK.TRANS64 P0, [UR4+0xb0], R0 ;  /* 0x0000b000ff0075a7 */ /* 0x000e640008001004 */
[----:B-1----:R-:W-:Y:S05]  /*2aa0*/  @P0 EXIT ;  /* 0x000000000000094d */ /* 0x002fea0003800000 */
[----:B------:R-:W-:Y:S02]  /*2ab0*/  SHF.L.U32 R2, R2, 0x1f, RZ ;  /* 0x0000001f02027819 */ /* 0x000fe400000006ff */
[----:B------:R-:W-:-:S07]  /*2ac0*/  MOV R0, UR4 ;  /* 0x0000000400007c02 */ /* 0x000fce0008000f00 */
.L_x_48:
[----:B-1----:R1:W2:Y:S02]  /*2ad0*/  SYNCS.PHASECHK.TRANS64.TRYWAIT P0, [R0+URZ+0xb0], R2 ;  /* 0x0000b002000075a7 */ /* 0x0022a400080011ff */
[----:B--2---:R-:W-:Y:S05]  /*2ae0*/  @!P0 NANOSLEEP.SYNCS 0x989680 ;  /* 0x009896800000895d */ /* 0x004fea0003900000 */
[----:B------:R-:W2:Y:S02]  /*2af0*/  @!P0 SYNCS.PHASECHK.TRANS64 P0, [R0+URZ+0xb0], R2 ;  /* 0x0000b002000085a7 */ /* 0x000ea400080010ff */
[----:B--2---:R-:W-:Y:S05]  /*2b00*/  @P0 EXIT ;  /* 0x000000000000094d */ /* 0x004fea0003800000 */
[----:B------:R-:W-:Y:S05]  /*2b10*/  BRA `(.L_x_48) ;  /* 0xfffffffc00ec7947 */ /* 0x000fea000383ffff */
.L_x_41:
[----:B------:R-:W-:-:S09]  /*2b20*/  UISETP.NE.AND UP1, UPT, UR8, URZ, UPT ;  /* 0x000000ff0800728c */ /* 0x000fd2000bf25270 */
[----:B------:R-:W-:Y:S05]  /*2b30*/  BRA.U UP1, `(.L_x_49) ;  /* 0x0000000d01cc7547 */ /* 0x000fea000b800000 */
[----:B------:R-:W-:Y:S01]  /*2b40*/  UMOV UR4, 0x40 ;  /* 0x0000004000047882 */ /* 0x000fe20000000000 */
[----:B------:R-:W-:Y:S01]  /*2b50*/  NOP ;  /* 0x0000000000007918 */ /* 0x000fe20000000000 */
[----:B------:R-:W-:Y:S01]  /*2b60*/  ULEA UR4, UR37, UR4, 0x18 ;  /* 0x0000000425047291 */ /* 0x000fe2000f8ec0ff */
[----:B------:R-:W-:Y:S02]  /*2b70*/  UMOV UR5, 0x400 ;  /* 0x0000040000057882 */ /* 0x000fe40000000000 */
[----:B------:R-:W-:-:S06]  /*2b80*/  ULEA UR37, UR37, UR5, 0x18 ;  /* 0x0000000525257291 */ /* 0x000fcc000f8ec0ff */
[----:B------:R-:W1:Y:S02]  /*2b90*/  LDS.U8 R0, [UR4+0x1c] ;  /* 0x00001c04ff007984 */ /* 0x000e640008000000 */
[----:B-1----:R-:W-:-:S13]  /*2ba0*/  ISETP.NE.AND P0, PT, R0, RZ, PT ;  /* 0x000000ff0000720c */ /* 0x002fda0003f05270 */
[----:B------:R-:W-:Y:S05]  /*2bb0*/  @P0 BRA `(.L_x_50) ;  /* 0x0000000000580947 */ /* 0x000fea0003800000 */
[----:B------:R-:W-:-:S13]  /*2bc0*/  ELECT P0, URZ, PT ;  /* 0x0000000000ff782f */ /* 0x000fda0003800000 */
[----:B------:R-:W-:Y:S05]  /*2bd0*/  @!P0 BRA `(.L_x_51) ;  /* 0x0000000000608947 */ /* 0x000fea0003800000 */
[----:B------:R-:W-:Y:S01]  /*2be0*/  UMOV UR5, 0x10 ;  /* 0x0000001000057882 */ /* 0x000fe20000000000 */
[----:B------:R-:W-:Y:S01]  /*2bf0*/  HFMA2 R0, -RZ, RZ, 0, 5.9604644775390625e-08 ;  /* 0x00000001ff007431 */ /* 0x000fe200000001ff */
[----:B------:R-:W-:-:S03]  /*2c00*/  MOV R2, 0xffff ;  /* 0x0000ffff00027802 */ /* 0x000fc60000000f00 */
[----:B------:R-:W-:Y:S04]  /*2c10*/  DEPBAR.LE SB1, 0x36 ;  /* 0x00009d800000791a */ /* 0x000fe80000000000 */
[----:B------:R-:W1:Y:S02]  /*2c20*/  UTCATOMSWS.FIND_AND_SET.ALIGN UP0, UR5, UR5 ;  /* 0x00000005000575e3 */ /* 0x000e640008000800 */
[----:B-1----:R-:W-:Y:S01]  /*2c30*/  MOV R3, UR5 ;  /* 0x0000000500037c02 */ /* 0x002fe20008000f00 */
[----:B------:R-:W-:Y:S06]  /*2c40*/  BRA.U UP0, `(.L_x_52) ;  /* 0x0000000100187547 */ /* 0x000fec000b800000 */
.L_x_53:
[----:B------:R-:W-:Y:S05]  /*2c50*/  NANOSLEEP 0x64 ;  /* 0x000000640000795d */ /* 0x000fea0003800000 */
[----:B------:R-:W-:-:S05]  /*2c60*/  UMOV UR5, 0x10 ;  /* 0x0000001000057882 */ /* 0x000fca0000000000 */
[----:B------:R-:W-:Y:S04]  /*2c70*/  DEPBAR.LE SB1, 0x36 ;  /* 0x00009d800000791a */ /* 0x000fe80000000000 */
[----:B------:R-:W1:Y:S02]  /*2c80*/  UTCATOMSWS.FIND_AND_SET.ALIGN UP0, UR5, UR5 ;  /* 0x00000005000575e3 */ /* 0x000e640008000800 */
[----:B-1----:R-:W-:Y:S01]  /*2c90*/  MOV R3, UR5 ;  /* 0x0000000500037c02 */ /* 0x002fe20008000f00 */
[----:B------:R-:W-:Y:S05]  /*2ca0*/  BRA.U !UP0, `(.L_x_53) ;  /* 0xfffffffd08e87547 */ /* 0x000fea000b83ffff */
.L_x_52:
[-C--:B------:R-:W-:Y:S02]  /*2cb0*/  SHF.L.U32 R2, R2, R3.reuse, RZ ;  /* 0x0000000302027219 */ /* 0x080fe400000006ff */
[----:B------:R-:W-:Y:S01]  /*2cc0*/  SHF.L.U32 R0, R0, R3, RZ ;  /* 0x0000000300007219 */ /* 0x000fe200000006ff */
[----:B------:R-:W-:Y:S02]  /*2cd0*/  IMAD.SHL.U32 R3, R3, 0x20, RZ ;  /* 0x0000002003037824 */ /* 0x000fe400078e00ff */
[----:B------:R1:W-:Y:S04]  /*2ce0*/  ATOMS.OR RZ, [UR4+0x14], R2 ;  /* 0x00001402ffff798c */ /* 0x0003e8000b000004 */
[----:B------:R1:W-:Y:S04]  /*2cf0*/  ATOMS.OR RZ, [UR4+0x18], R0 ;  /* 0x00001800ffff798c */ /* 0x0003e8000b000004 */
[----:B------:R1:W-:Y:S01]  /*2d00*/  STS [UR37+0x150], R3 ;  /* 0x00015003ff007988 */ /* 0x0003e20008000825 */
[----:B------:R-:W-:Y:S05]  /*2d10*/  BRA `(.L_x_51) ;  /* 0x0000000000107947 */ /* 0x000fea0003800000 */
.L_x_50:
[----:B------:R-:W-:Y:S02]  /*2d20*/  MOV R0, 0xffffffff ;  /* 0xffffffff00007802 */ /* 0x000fe40000000f00 */
[----:B------:R-:W-:-:S03]  /*2d30*/  MOV R2, 0x2d60 ;  /* 0x00002d6000027802 */ /* 0x000fc60000000f00 */
[----:B------:R1:W-:Y:S04]  /*2d40*/  STS [UR37+0x150], R0 ;  /* 0x00015000ff007988 */ /* 0x0003e80008000825 */
[----:B-1-3-5:R-:W-:Y:S05]  /*2d50*/  CALL.REL.NOINC `($__internal_1_$__cuda_sm10x_tcgen05_guardrail_trap_phase_invalid_during_alloc) ;  /* 0x0000006c00dc7944 */ /* 0x02afea0003c00000 */
.L_x_51:
[----:B------:R-:W-:Y:S05]  /*2d60*/  WARPSYNC.ALL ;  /* 0x0000000000007948 */ /* 0x000fea0003800000 */
[----:B------:R-:W2:Y:S01]  /*2d70*/  S2UR UR5, SR_CgaCtaId ;  /* 0x00000000000579c3 */ /* 0x000ea20000008800 */
[----:B------:R-:W-:Y:S01]  /*2d80*/  UMOV UR4, 0x400 ;  /* 0x0000040000047882 */ /* 0x000fe20000000000 */
[----:B------:R-:W-:-:S06]  /*2d90*/  NOP ;  /* 0x0000000000007918 */ /* 0x000fcc0000000000 */
[----:B------:R-:W-:Y:S06]  /*2da0*/  BAR.ARV 0x6, 0xa0 ;  /* 0x0182800000007b1d */ /* 0x000fec0000002000 */
[----:B------:R-:W4:Y:S01]  /*2db0*/  LDCU UR7, c[0x0][0x38c] ;  /* 0x00007180ff0777ac */ /* 0x000f220008000800 */
[----:B------:R-:W-:Y:S01]  /*2dc0*/  IMAD.MOV.U32 R11, RZ, RZ, 0x1 ;  /* 0x00000001ff0b7424 */ /* 0x000fe200078e00ff */
[----:B------:R-:W-:Y:S01]  /*2dd0*/  CS2R R8, SRZ ;  /* 0x0000000000087805 */ /* 0x000fe2000001ff00 */
[----:B------:R-:W-:Y:S01]  /*2de0*/  IMAD.MOV.U32 R10, RZ, RZ, RZ ;  /* 0x000000ffff0a7224 */ /* 0x000fe200078e00ff */
[----:B------:R-:W3:Y:S01]  /*2df0*/  LDCU UR6, c[0x0][0x38c] ;  /* 0x00007180ff0677ac */ /* 0x000ee20008000800 */
[----:B------:R-:W-:Y:S01]  /*2e00*/  UMOV UR15, URZ ;  /* 0x000000ff000f7c82 */ /* 0x000fe20008000000 */
[----:B------:R-:W-:Y:S01]  /*2e10*/  UMOV UR14, URZ ;  /* 0x000000ff000e7c82 */ /* 0x000fe20008000000 */
[----:B--2---:R-:W-:Y:S01]  /*2e20*/  ULEA UR5, UR5, UR4, 0x18 ;  /* 0x0000000405057291 */ /* 0x004fe2000f8ec0ff */
[----:B------:R-:W-:Y:S01]  /*2e30*/  UMOV UR24, 0x0 ;  /* 0x0000000000187882 */ /* 0x000fe20000000000 */
[----:B------:R-:W-:-:S02]  /*2e40*/  UMOV UR25, 0x4400010 ;  /* 0x0440001000197882 */ /* 0x000fc40000000000 */
[----:B------:R-:W-:Y:S02]  /*2e50*/  UIADD3 UR10, UPT, UPT, UR5, 0x6400, URZ ;  /* 0x00006400050a7890 */ /* 0x000fe4000fffe0ff */
[----:B------:R-:W-:Y:S02]  /*2e60*/  UIADD3 UR11, UPT, UPT, UR5, 0x10400, URZ ;  /* 0x00010400050b7890 */ /* 0x000fe4000fffe0ff */
[----:B----4-:R-:W-:Y:S01]  /*2e70*/  UIADD3 UR7, UPT, UPT, UR7, 0x7f, URZ ;  /* 0x0000007f07077890 */ /* 0x010fe2000fffe0ff */
[----:B-1----:R-:W1:Y:S01]  /*2e80*/  LDS R0, [UR5+0x150] ;  /* 0x00015005ff007984 */ /* 0x002e620008000800 */
[----:B------:R-:W-:Y:S02]  /*2e90*/  USHF.R.U32.HI UR10, URZ, 0x4, UR10 ;  /* 0x00000004ff0a7899 */ /* 0x000fe4000801160a */
[----:B------:R-:W-:Y:S02]  /*2ea0*/  USHF.R.S32.HI UR4, URZ, 0x1f, UR7 ;  /* 0x0000001fff047899 */ /* 0x000fe40008011407 */
[----:B------:R-:W-:-:S02]  /*2eb0*/  USHF.R.U32.HI UR11, URZ, 0x4, UR11 ;  /* 0x00000004ff0b7899 */ /* 0x000fc4000801160b */
[----:B------:R-:W-:Y:S02]  /*2ec0*/  ULEA.HI UR4, UR4, UR7, URZ, 0x7 ;  /* 0x0000000704047291 */ /* 0x000fe4000f8f38ff */
[----:B------:R-:W-:Y:S02]  /*2ed0*/  ULOP3.LUT UR10, UR10, 0x3fff, URZ, 0xc0, !UPT ;  /* 0x00003fff0a0a7892 */ /* 0x000fe4000f8ec0ff */
[----:B------:R-:W-:Y:S02]  /*2ee0*/  USHF.R.S32.HI UR4, URZ, 0x7, UR4 ;  /* 0x00000007ff047899 */ /* 0x000fe40008011404 */
[----:B------:R-:W-:Y:S02]  /*2ef0*/  ULOP3.LUT UR11, UR11, 0x3fff, URZ, 0xc0, !UPT ;  /* 0x00003fff0b0b7892 */ /* 0x000fe4000f8ec0ff */
[----:B------:R-:W-:Y:S01]  /*2f00*/  UISETP.LT.AND UP0, UPT, UR4, 0x1, UPT ;  /* 0x000000010400788c */ /* 0x000fe2000bf01270 */
[----:B------:R-:W-:Y:S01]  /*2f10*/  UMOV UR22, 0x0 ;  /* 0x0000000000167882 */ /* 0x000fe20000000000 */
[----:B------:R-:W-:-:S02]  /*2f20*/  UMOV UR23, 0x4400010 ;  /* 0x0440001000177882 */ /* 0x000fc40000000000 */
[----:B------:R-:W-:Y:S02]  /*2f30*/  USEL UR9, UR4, 0x1, !UP0 ;  /* 0x0000000104097887 */ /* 0x000fe4000c000000 */
[----:B------:R-:W-:Y:S02]  /*2f40*/  ULOP3.LUT UR10, UR10, 0x10000, URZ, 0xfc, !UPT ;  /* 0x000100000a0a7892 */ /* 0x000fe4000f8efcff */
[----:B------:R-:W-:Y:S02]  /*2f50*/  ULOP3.LUT UR11, UR11, 0x10000, URZ, 0xfc, !UPT ;  /* 0x000100000b0b7892 */ /* 0x000fe4000f8efcff */
[----:B------:R-:W-:Y:S02]  /*2f60*/  UIADD3 UR9, UPT, UPT, -UR9, URZ, URZ ;  /* 0x000000ff09097290 */ /* 0x000fe4000fffe1ff */
[----:B---3--:R-:W-:Y:S01]  /*2f70*/  UISETP.GE.AND UP3, UPT, UR6, 0x1, UPT ;  /* 0x000000010600788c */ /* 0x008fe2000bf66270 */
[----:B------:R-:W-:Y:S01]  /*2f80*/  UMOV UR20, 0x0 ;  /* 0x0000000000147882 */ /* 0x000fe20000000000 */
[----:B------:R-:W-:Y:S01]  /*2f90*/  UMOV UR21, 0x4400010 ;  /* 0x0440001000157882 */ /* 0x000fe20000000000 */
[----:B------:R-:W-:Y:S01]  /*2fa0*/  UMOV UR18, 0x0 ;  /* 0x0000000000127882 */ /* 0x000fe20000000000 */
[----:B------:R-:W-:Y:S01]  /*2fb0*/  UMOV UR19, 0x4400010 ;  /* 0x0440001000137882 */ /* 0x000fe20000000000 */
[----:B-1----:R-:W-:-:S15]  /*2fc0*/  R2UR UR16, R0 ;  /* 0x00000000001072ca */ /* 0x002fde00000e0000 */
.L_x_60:
[----:B------:R-:W-:Y:S02]  /*2fd0*/  LEA R0, R10, UR5, 0x3 ;  /* 0x000000050a007c11 */ /* 0x000fe4000f8e18ff */
[----:B------:R-:W-:Y:S02]  /*2fe0*/  SHF.L.U32 R2, R9, 0x1f, RZ ;  /* 0x0000001f09027819 */ /* 0x000fe400000006ff */
[----:B------:R-:W-:Y:S01]  /*2ff0*/  PLOP3.LUT P0, PT, PT, PT, UP3, 0x80, 0x8 ;  /* 0x000000000008781c */ /* 0x000fe20003f0f038 */
[----:B------:R-:W-:Y:S01]  /*3000*/  VIADD R3, R0, 0xb0 ;  /* 0x000000b000037836 */ /* 0x000fe20000000000 */
[----:B-1----:R-:W1:Y:S02]  /*3010*/  SYNCS.PHASECHK.TRANS64.TRYWAIT P1, [R0+URZ+0xa0], R2 ;  /* 0x0000a002000075a7 */ /* 0x002e6400080211ff */
[----:B-1-3--:R-:W-:Y:S09]  /*3020*/  @!P1 BRA `(.L_x_54) ;  /* 0x00000064002c9947 */ /* 0x00aff20003800000 */
.L_x_143:
[----:B------:R-:W-:Y:S01]  /*3030*/  LEA R4, R10, UR5, 0x4 ;  /* 0x000000050a047c11 */ /* 0x000fe2000f8e20ff */
[----:B------:R-:W-:Y:S01]  /*3040*/  @UP3 ULEA UR6, UR14, UR5, 0x3 ;  /* 0x000000050e063291 */ /* 0x000fe2000f8e18ff */
[----:B------:R-:W-:Y:S01]  /*3050*/  PLOP3.LUT P2, PT, PT, PT, PT, 0x80, 0x8 ;  /* 0x000000000008781c */ /* 0x000fe20003f4f070 */
[----:B------:R-:W-:Y:S01]  /*3060*/  ULEA UR7, UR15, UR5, 0x3 ;  /* 0x000000050f077291 */ /* 0x000fe2000f8e18ff */
[----:B------:R-:W-:Y:S02]  /*3070*/  PRMT R3, RZ, 0x654, R3 ;  /* 0x00000654ff037816 */ /* 0x000fe40000000003 */
[----:B------:R-:W2:Y:S01]  /*3080*/  LDS.128 R4, [R4+0x130] ;  /* 0x0001300004047984 */ /* 0x000ea20000000c00 */
[----:B-1----:R-:W-:Y:S02]  /*3090*/  @P0 SHF.L.U32 R2, R8, 0x1f, RZ ;  /* 0x0000001f08020819 */ /* 0x002fe400000006ff */
[----:B------:R-:W-:Y:S01]  /*30a0*/  SHF.L.U32 R0, R11, 0x1f, RZ ;  /* 0x0000001f0b007819 */ /* 0x000fe200000006ff */
[----:B------:R-:W-:Y:S01]  /*30b0*/  @!PT LDS RZ, [RZ] ;  /* 0x00000000fffff984 */ /* 0x000fe20000000800 */
[----:B------:R-:W-:Y:S01]  /*30c0*/  @!PT LDS RZ, [RZ] ;  /* 0x00000000fffff984 */ /* 0x000fe20000000800 */
[----:B------:R-:W-:Y:S01]  /*30d0*/  @!PT LDS RZ, [RZ] ;  /* 0x00000000fffff984 */ /* 0x000fe20000000800 */
[----:B------:R-:W-:Y:S01]  /*30e0*/  @!PT LDS RZ, [RZ] ;  /* 0x00000000fffff984 */ /* 0x000fe20000000800 */
[----:B------:R1:W-:Y:S06]  /*30f0*/  MEMBAR.ALL.CTA ;  /* 0x0000000000007992 */ /* 0x0003ec0000008000 */
[----:B-1----:R-:W1:Y:S02]  /*3100*/  FENCE.VIEW.ASYNC.S ;  /* 0x00000000000073c6 */ /* 0x002e640000000000 */
[----:B-1----:R1:W-:Y:S01]  /*3110*/  SYNCS.ARRIVE.TRANS64.RED.A1T0 RZ, [R3+URZ], RZ ;  /* 0x000000ff03ff79a7 */ /* 0x0023e200081004ff */
[----:B------:R1:W3:Y:S01]  /*3120*/  @P0 SYNCS.PHASECHK.TRANS64.TRYWAIT P2, [UR6], R2 ;  /* 0x00000002ff0005a7 */ /* 0x0002e20008041106 */
[----:B------:R-:W-:Y:S01]  /*3130*/  ULEA.HI UR6, UR15, UR15, URZ, 0x1 ;  /* 0x0000000f0f067291 */ /* 0x000fe2000f8f08ff */
[----:B--2---:R-:W-:-:S03]  /*3140*/  LOP3.LUT P1, RZ, R6, 0x1, RZ, 0xc0, !PT ;  /* 0x0000000106ff7812 */ /* 0x004fc6000782c0ff */
[----:B------:R-:W-:Y:S02]  /*3150*/  USHF.L.U32 UR8, UR6, 0x7, URZ ;  /* 0x0000000706087899 */ /* 0x000fe400080006ff */
[----:B------:R-:W-:Y:S02]  /*3160*/  ULOP3.LUT UR6, UR6, 0xffe, URZ, 0xc0, !UPT ;  /* 0x00000ffe06067892 */ /* 0x000fe4000f8ec0ff */
[----:B------:R-:W-:Y:S02]  /*3170*/  ULOP3.LUT UR8, UR8, 0xffffff00, URZ, 0xc0, !UPT ;  /* 0xffffff0008087892 */ /* 0x000fe4000f8ec0ff */
[----:B------:R-:W-:Y:S02]  /*3180*/  UIADD3 UR6, UPT, UPT, -UR6, UR15, URZ ;  /* 0x0000000f06067290 */ /* 0x000fe4000fffe1ff */
[----:B------:R-:W-:Y:S01]  /*3190*/  UIADD3 UR8, UPT, UPT, UR16, UR8, URZ ;  /* 0x0000000810087290 */ /* 0x000fe2000fffe0ff */
[----:B------:R-:W2:Y:S03]  /*31a0*/  SYNCS.PHASECHK.TRANS64.TRYWAIT P0, [UR7+0xe0], R0 ;  /* 0x0000e000ff0075a7 */ /* 0x000ea60008001107 */
[----:B------:R-:W-:Y:S01]  /*31b0*/  ULEA UR8, UR6, UR8, 0x14 ;  /* 0x0000000806087291 */ /* 0x000fe2000f8ea0ff */
[----:B-123--:R-:W-:Y:S11]  /*31c0*/  @!P0 BRA `(.L_x_55) ;  /* 0x0000006000d88947 */ /* 0x00eff60003800000 */
.L_x_145:
[----:B------:R-:W-:Y:S01]  /*31d0*/  IADD3 R10, PT, PT, R10, 0x1, RZ ;  /* 0x000000010a0a7810 */ /* 0x000fe20007ffe0ff */
[----:B------:R-:W-:Y:S06]  /*31e0*/  BRA.U !UP3, `(.L_x_56) ;  /* 0x000000010bc07547 */ /* 0x000fec000b800000 */
[----:B------:R-:W-:Y:S01]  /*31f0*/  UPLOP3.LUT UP4, UPT, UPT, UPT, UPT, 0x40, 0x4 ;  /* 0x000000000004789c */ /* 0x000fe20003f8e870 */
[----:B------:R-:W-:Y:S01]  /*3200*/  UMOV UR13, UR9 ;  /* 0x00000009000d7c82 */ /* 0x000fe20008000000 */
[----:B------:R-:W-:Y:S01]  /*3210*/  UMOV UR12, UR4 ;  /* 0x00000004000c7c82 */ /* 0x000fe20008000000 */
[----:B------:R-:W-:-:S08]  /*3220*/  UMOV UR17, UR14 ;  /* 0x0000000e00117c82 */ /* 0x000fd00008000000 */
.L_x_59:
[----:B------:R-:W-:Y:S02]  /*3230*/  UIADD3 UR13, UPT, UPT, UR13, 0x1, URZ ;  /* 0x000000010d0d7890 */ /* 0x000fe4000fffe0ff */
[----:B--2---:R-:W-:Y:S02]  /*3240*/  ULEA UR6, UR17, UR5, 0x3 ;  /* 0x0000000511067291 */ /* 0x004fe4000f8e18ff */
[----:B------:R-:W-:Y:S01]  /*3250*/  UISETP.NE.AND UP0, UPT, UR13, URZ, UPT ;  /* 0x000000ff0d00728c */ /* 0x000fe2000bf05270 */
[----:B---3--:R-:W-:Y:S10]  /*3260*/  @P2 BRA `(.L_x_57) ;  /* 0x00000000000c2947 */ /* 0x008ff40003800000 */
[----:B-1----:R-:W-:Y:S04]  /*3270*/  SHF.L.U32 R2, R8, 0x1f, RZ ;  /* 0x0000001f08027819 */ /* 0x002fe800000006ff */
[----:B------:R-:W1:Y:S02]  /*3280*/  SYNCS.PHASECHK.TRANS64.TRYWAIT P0, [UR6], R2 ;  /* 0x00000002ff0075a7 */ /* 0x000e640008001106 */
[----:B-1----:R-:W-:Y:S05]  /*3290*/  @!P0 BRA `(.L_x_58) ;  /* 0x0000006000bc8947 */ /* 0x002fea0003800000 */
.L_x_57:
[----:B------:R-:W-:Y:S01]  /*32a0*/  UISETP.NE.AND UP1, UPT, UR12, 0x1, UPT ;  /* 0x000000010c00788c */ /* 0x000fe2000bf25270 */
[----:B------:R-:W-:Y:S01]  /*32b0*/  PLOP3.LUT P2, PT, PT, PT, PT, 0x80, 0x8 ;  /* 0x000000000008781c */ /* 0x000fe20003f4f070 */
[----:B------:R-:W-:Y:S02]  /*32c0*/  UIADD3 UR14, UPT, UPT, UR17, 0x1, URZ ;  /* 0x00000001110e7890 */ /* 0x000fe4000fffe0ff */
[----:B------:R-:W-:Y:S02]  /*32d0*/  ULEA UR28, UR17, UR11, 0xb ;  /* 0x0000000b111c7291 */ /* 0x000fe4000f8e58ff */
[----:B------:R-:W-:Y:S01]  /*32e0*/  UISETP.NE.AND UP2, UPT, UR14, 0x5, UPT ;  /* 0x000000050e00788c */ /* 0x000fe2000bf45270 */
[----:B------:R-:W-:Y:S01]  /*32f0*/  PLOP3.LUT P0, PT, PT, PT, UP1, 0x80, 0x8 ;  /* 0x000000000008781c */ /* 0x000fe20003f0f018 */
[----:B------:R-:W-:Y:S02]  /*3300*/  UIADD3 UR40, UPT, UPT, UR28, 0x2, URZ ;  /* 0x000000021c287890 */ /* 0x000fe4000fffe0ff */
[----:B------:R-:W-:Y:S02]  /*3310*/  USEL UR27, URZ, 0x1, UP2 ;  /* 0x00000001ff1b7887 */ /* 0x000fe40009000000 */
[----:B------:R-:W-:Y:S02]  /*3320*/  USEL UR14, UR14, URZ, UP2 ;  /* 0x000000ff0e0e7287 */ /* 0x000fe40009000000 */
[----:B------:R-:W-:Y:S02]  /*3330*/  UIADD3 UR36, UPT, UPT, UR28, 0x4, URZ ;  /* 0x000000041c247890 */ /* 0x000fe4000fffe0ff */
[----:B------:R-:W-:Y:S01]  /*3340*/  @UP1 ULEA UR26, UR14, UR5, 0x3 ;  /* 0x000000050e1a1291 */ /* 0x000fe2000f8e18ff */
[----:B------:R-:W-:Y:S01]  /*3350*/  LOP3.LUT R8, R8, UR27, RZ, 0x3c, !PT ;  /* 0x0000001b08087c12 */ /* 0x000fe2000f8e3cff */
[----:B------:R-:W-:Y:S02]  /*3360*/  UIADD3 UR32, UPT, UPT, UR28, 0x6, URZ ;  /* 0x000000061c207890 */ /* 0x000fe4000fffe0ff */
[----:B------:R-:W-:Y:S01]  /*3370*/  UIADD3 UR6, UPT, UPT, UR6, 0x28, URZ ;  /* 0x0000002806067890 */ /* 0x000fe2000fffe0ff */
[----:B-1----:R-:W-:Y:S01]  /*3380*/  @P0 SHF.L.U32 R0, R8, 0x1f, RZ ;  /* 0x0000001f08000819 */ /* 0x002fe200000006ff */
[----:B------:R-:W-:Y:S01]  /*3390*/  UIADD3 UR12, UPT, UPT, UR12, -0x1, URZ ;  /* 0xffffffff0c0c7890 */ /* 0x000fe2000fffe0ff */
[----:B------:R-:W-:Y:S02]  /*33a0*/  UMOV UR29, 0x40004040 ;  /* 0x40004040001d7882 */ /* 0x000fe40000000000 */
[----:B------:R2:W3:Y:S01]  /*33b0*/  @P0 SYNCS.PHASECHK.TRANS64.TRYWAIT P2, [UR26], R0 ;  /* 0x00000000ff0005a7 */ /* 0x0004e2000804111a */
[----:B------:R-:W-:Y:S01]  /*33c0*/  ULEA UR26, UR17, UR10, 0x9 ;  /* 0x0000000a111a7291 */ /* 0x000fe2000f8e48ff */
[----:B------:R-:W-:Y:S01]  /*33d0*/  UMOV UR27, 0x40004040 ;  /* 0x40004040001b7882 */ /* 0x000fe20000000000 */
[----:B------:R-:W-:Y:S02]  /*33e0*/  UMOV UR41, 0x40004040 ;  /* 0x4000404000297882 */ /* 0x000fe40000000000 */
[----:B------:R-:W-:Y:S02]  /*33f0*/  UIADD3 UR38, UPT, UPT, UR26, 0x2, URZ ;  /* 0x000000021a267890 */ /* 0x000fe4000fffe0ff */
[----:B------:R-:W-:Y:S02]  /*3400*/  UIADD3 UR34, UPT, UPT, UR26, 0x4, URZ ;  /* 0x000000041a227890 */ /* 0x000fe4000fffe0ff */
[----:B------:R-:W-:Y:S01]  /*3410*/  UIADD3 UR30, UPT, UPT, UR26, 0x6, URZ ;  /* 0x000000061a1e7890 */ /* 0x000fe2000fffe0ff */
[----:B------:R2:W-:Y:S01]  /*3420*/  UTCQMMA gdesc[UR26], gdesc[UR28], tmem[UR8], tmem[UR24], idesc[UR25], UP4 ;  /* 0x00ff181c1a0075ea */ /* 0x0005e2000a000308 */
[----:B------:R-:W-:Y:S01]  /*3430*/  UPLOP3.LUT UP4, UPT, UPT, UPT, UPT, 0x80, 0x8 ;  /* 0x000000000008789c */ /* 0x000fe20003f8f070 */
[----:B------:R-:W-:Y:S01]  /*3440*/  UMOV UR39, 0x40004040 ;  /* 0x4000404000277882 */ /* 0x000fe20000000000 */
[----:B------:R-:W-:Y:S01]  /*3450*/  UMOV UR37, 0x40004040 ;  /* 0x4000404000257882 */ /* 0x000fe20000000000 */
[----:B------:R2:W-:Y:S01]  /*3460*/  UTCQMMA gdesc[UR38], gdesc[UR40], tmem[UR8], tmem[UR22], idesc[UR23], UPT ;  /* 0x00ff1628260075ea */ /* 0x0005e2000b800308 */
[----:B------:R-:W-:Y:S01]  /*3470*/  UMOV UR35, 0x40004040 ;  /* 0x4000404000237882 */ /* 0x000fe20000000000 */
[----:B------:R-:W-:Y:S01]  /*3480*/  UMOV UR33, 0x40004040 ;  /* 0x4000404000217882 */ /* 0x000fe20000000000 */
[----:B------:R-:W-:Y:S01]  /*3490*/  UMOV UR31, 0x40004040 ;  /* 0x40004040001f7882 */ /* 0x000fe20000000000 */
[----:B------:R2:W-:Y:S01]  /*34a0*/  UTCQMMA gdesc[UR34], gdesc[UR36], tmem[UR8], tmem[UR20], idesc[UR21], UPT ;  /* 0x00ff1424220075ea */ /* 0x0005e2000b800308 */
[----:B------:R2:W-:Y:S01]  /*34b0*/  UTCQMMA gdesc[UR30], gdesc[UR32], tmem[UR8], tmem[UR18], idesc[UR19], UPT ;  /* 0x00ff12201e0075ea */ /* 0x0005e2000b800308 */
[----:B------:R2:W-:Y:S01]  /*34c0*/  UTCBAR [UR6], URZ ;  /* 0x000000ff060073e9 */ /* 0x0005e200080000ff */
[----:B------:R-:W-:Y:S01]  /*34d0*/  UMOV UR17, UR14 ;  /* 0x0000000e00117c82 */ /* 0x000fe20008000000 */
[----:B------:R-:W-:Y:S05]  /*34e0*/  BRA.U UP0, `(.L_x_59) ;  /* 0xfffffffd00507547 */ /* 0x000fea000b83ffff */
.L_x_56:
[----:B------:R-:W-:Y:S01]  /*34f0*/  UIADD3 UR15, UPT, UPT, UR15, 0x1, URZ ;  /* 0x000000010f0f7890 */ /* 0x000fe2000fffe0ff */
[C---:B------:R-:W-:Y:S01]  /*3500*/  ISETP.NE.AND P0, PT, R10.reuse, 0x2, PT ;  /* 0x000000020a00780c */ /* 0x040fe20003f05270 */
[----:B------:R-:W-:Y:S02]  /*3510*/  UIADD3 UR7, UPT, UPT, UR7, 0xc0, URZ ;  /* 0x000000c007077890 */ /* 0x000fe4000fffe0ff */
[----:B------:R-:W-:Y:S01]  /*3520*/  UISETP.NE.AND UP0, UPT, UR15, 0x4, UPT ;  /* 0x000000040f00788c */ /* 0x000fe2000bf05270 */
[----:B-12---:R-:W-:Y:S02]  /*3530*/  SEL R0, RZ, 0x1, P0 ;  /* 0x00000001ff007807 */ /* 0x006fe40000000000 */
[----:B------:R-:W-:Y:S01]  /*3540*/  SEL R10, R10, RZ, P0 ;  /* 0x000000ff0a0a7207 */ /* 0x000fe20000000000 */
[----:B------:R-:W-:Y:S01]  /*3550*/  USEL UR6, URZ, 0x1, UP0 ;  /* 0x00000001ff067887 */ /* 0x000fe20008000000 */
[----:B------:R-:W-:Y:S01]  /*3560*/  LOP3.LUT R9, R9, R0, RZ, 0x3c, !PT ;  /* 0x0000000009097212 */ /* 0x000fe200078e3cff */
[----:B------:R-:W-:Y:S01]  /*3570*/  USEL UR15, UR15, URZ, UP0 ;  /* 0x000000ff0f0f7287 */ /* 0x000fe20008000000 */
[----:B------:R1:W-:Y:S03]  /*3580*/  UTCBAR [UR7], URZ ;  /* 0x000000ff070073e9 */ /* 0x0003e600080000ff */
[----:B------:R-:W-:Y:S01]  /*3590*/  LOP3.LUT R11, R11, UR6, RZ, 0x3c, !PT ;  /* 0x000000060b0b7c12 */ /* 0x000fe2000f8e3cff */
[----:B------:R-:W-:Y:S07]  /*35a0*/  @P1 BRA `(.L_x_60) ;  /* 0xfffffff800881947 */ /* 0x000fee000383ffff */
[----:B------:R-:W2:Y:S01]  /*35b0*/  S2UR UR4, SR_CgaCtaId ;  /* 0x00000000000479c3 */ /* 0x000ea20000008800 */
[----:B------:R-:W-:Y:S01]  /*35c0*/  ELECT P0, URZ, PT ;  /* 0x0000000000ff782f */ /* 0x000fe20003800000 */
[----:B------:R-:W-:Y:S01]  /*35d0*/  IMAD.MOV.U32 R0, RZ, RZ, 0x1 ;  /* 0x00000001ff007424 */ /* 0x000fe200078e00ff */
[----:B------:R-:W-:Y:S01]  /*35e0*/  UIADD3 UR5, UPT, UPT, UR5, 0xe0, URZ ;  /* 0x000000e005057890 */ /* 0x000fe2000fffe0ff */
[----:B------:R-:W-:Y:S01]  /*35f0*/  SHF.L.U32 R2, R11, 0x1f, RZ ;  /* 0x0000001f0b027819 */ /* 0x000fe200000006ff */
[----:B------:R-:W-:-:S03]  /*3600*/  UMOV UR6, 0x40 ;  /* 0x0000004000067882 */ /* 0x000fc60000000000 */
[----:B------:R-:W-:Y:S01]  /*3610*/  UVIRTCOUNT.DEALLOC.SMPOOL 0x80 ;  /* 0x000000800000784c */ /* 0x000fe20000000000 */
[----:B--2---:R-:W-:Y:S02]  /*3620*/  ULEA UR4, UR4, UR6, 0x18 ;  /* 0x0000000604047291 */ /* 0x004fe4000f8ec0ff */
[----:B------:R-:W-:-:S07]  /*3630*/  ULEA UR6, UR15, UR5, 0x3 ;  /* 0x000000050f067291 */ /* 0x000fce000f8e18ff */
[----:B------:R2:W-:Y:S02]  /*3640*/  @P0 STS.U8 [UR4+0x1c], R0 ;  /* 0x00001c00ff000988 */ /* 0x0005e40008000004 */
[----:B------:R-:W4:Y:S02]  /*3650*/  SYNCS.PHASECHK.TRANS64.TRYWAIT P0, [UR6], R2 ;  /* 0x00000002ff0075a7 */ /* 0x000f240008001106 */
[----:B--2-4-:R-:W-:Y:S05]  /*3660*/  @!P0 BRA `(.L_x_61) ;  /* 0x0000005c00e08947 */ /* 0x014fea0003800000 */
.L_x_148:
[----:B-1----:R-:W-:-:S04]  /*3670*/  UIADD3 UR7, UPT, UPT, UR15, 0x1, URZ ;  /* 0x000000010f077890 */ /* 0x002fc8000fffe0ff */
[----:B------:R-:W-:-:S04]  /*3680*/  UISETP.NE.AND UP0, UPT, UR7, 0x4, UPT ;  /* 0x000000040700788c */ /* 0x000fc8000bf05270 */
[----:B------:R-:W-:Y:S02]  /*3690*/  USEL UR8, URZ, 0x1, UP0 ;  /* 0x00000001ff087887 */ /* 0x000fe40008000000 */
[----:B------:R-:W-:-:S04]  /*36a0*/  USEL UR7, UR7, URZ, UP0 ;  /* 0x000000ff07077287 */ /* 0x000fc80008000000 */
[----:B------:R-:W-:Y:S01]  /*36b0*/  ULEA UR6, UR7, UR5, 0x3 ;  /* 0x0000000507067291 */ /* 0x000fe2000f8e18ff */
[----:B--2---:R-:W-:-:S04]  /*36c0*/  LOP3.LUT R2, R11, UR8, RZ, 0x3c, !PT ;  /* 0x000000080b027c12 */ /* 0x004fc8000f8e3cff */
[----:B------:R-:W-:-:S04]  /*36d0*/  SHF.L.U32 R3, R2, 0x1f, RZ ;  /* 0x0000001f02037819 */ /* 0x000fc800000006ff */
[----:B------:R-:W1:Y:S02]  /*36e0*/  SYNCS.PHASECHK.TRANS64.TRYWAIT P0, [UR6], R3 ;  /* 0x00000003ff0075a7 */ /* 0x000e640008001106 */
[----:B-1----:R-:W-:Y:S05]  /*36f0*/  @!P0 BRA `(.L_x_62) ;  /* 0x0000005c00d48947 */ /* 0x002fea0003800000 */
.L_x_150:
        /* <DEDUP_REMOVED lines=9> */
.L_x_152:
[----:B------:R-:W-:-:S04]  /*3790*/  UIADD3 UR7, UPT, UPT, UR7, 0x1, URZ ;  /* 0x0000000107077890 */ /* 0x000fc8000fffe0ff */
[----:B------:R-:W-:-:S04]  /*37a0*/  UISETP.NE.AND UP0, UPT, UR7, 0x4, UPT ;  /* 0x000000040700788c */ /* 0x000fc8000bf05270 */
[----:B------:R-:W-:Y:S02]  /*37b0*/  USEL UR6, URZ, 0x1, UP0 ;  /* 0x00000001ff067887 */ /* 0x000fe40008000000 */
[----:B------:R-:W-:-:S04]  /*37c0*/  USEL UR7, UR7, URZ, UP0 ;  /* 0x000000ff07077287 */ /* 0x000fc80008000000 */
[----:B------:R-:W-:Y:S01]  /*37d0*/  ULEA UR7, UR7, UR5, 0x3 ;  /* 0x0000000507077291 */ /* 0x000fe2000f8e18ff */
[----:B------:R-:W-:-:S04]  /*37e0*/  LOP3.LUT R2, R2, UR6, RZ, 0x3c, !PT ;  /* 0x0000000602027c12 */ /* 0x000fc8000f8e3cff */
[----:B------:R-:W-:-:S04]  /*37f0*/  SHF.L.U32 R2, R2, 0x1f, RZ ;  /* 0x0000001f02027819 */ /* 0x000fc800000006ff */
[----:B------:R-:W2:Y:S02]  /*3800*/  SYNCS.PHASECHK.TRANS64.TRYWAIT P0, [UR7], R2 ;  /* 0x00000002ff0075a7 */ /* 0x000ea40008001107 */
[----:B--2---:R-:W-:Y:S05]  /*3810*/  @!P0 BRA `(.L_x_64) ;  /* 0x0000005c00bc8947 */ /* 0x004fea0003800000 */
.L_x_154:
[----:B------:R-:W-:Y:S01]  /*3820*/  NOP ;  /* 0x0000000000007918 */ /* 0x000fe20000000000 */
[----:B-1----:R-:W1:Y:S01]  /*3830*/  LDS R0, [UR4+0x14] ;  /* 0x00001404ff007984 */ /* 0x002e620008000800 */
[----:B------:R-:W-:Y:S01]  /*3840*/  ULOP3.LUT UR6, UR16, 0xffff, URZ, 0xc0, !UPT ;  /* 0x0000ffff10067892 */ /* 0x000fe2000f8ec0ff */
[----:B------:R-:W-:Y:S01]  /*3850*/  UMOV UR8, 0xffff ;  /* 0x0000ffff00087882 */ /* 0x000fe20000000000 */
[----:B------:R-:W-:Y:S02]  /*3860*/  UMOV UR5, 0x1 ;  /* 0x0000000100057882 */ /* 0x000fe40000000000 */
[----:B------:R-:W-:-:S04]  /*3870*/  USHF.R.U32.HI UR6, URZ, 0x5, UR6 ;  /* 0x00000005ff067899 */ /* 0x000fc80008011606 */
[----:B------:R-:W-:Y:S02]  /*3880*/  USHF.L.U32 UR8, UR8, UR6, URZ ;  /* 0x0000000608087299 */ /* 0x000fe400080006ff */
[----:B------:R-:W-:-:S04]  /*3890*/  USHF.L.U32 UR5, UR5, UR6, URZ ;  /* 0x0000000605057299 */ /* 0x000fc800080006ff */
[----:B-1----:R-:W-:-:S04]  /*38a0*/  LOP3.LUT R0, R0, UR8, RZ, 0xc0, !PT ;  /* 0x0000000800007c12 */ /* 0x002fc8000f8ec0ff */
[----:B------:R-:W-:-:S13]  /*38b0*/  ISETP.NE.AND P0, PT, R0, UR8, PT ;  /* 0x0000000800007c0c */ /* 0x000fda000bf05270 */
[----:B------:R-:W-:Y:S05]  /*38c0*/  @P0 BRA `(.L_x_65) ;  /* 0x0000000000580947 */ /* 0x000fea0003800000 */
[----:B------:R-:W1:Y:S02]  /*38d0*/  LDS R0, [UR4+0x18] ;  /* 0x00001804ff007984 */ /* 0x000e640008000800 */
[----:B-1----:R-:W-:-:S04]  /*38e0*/  LOP3.LUT R0, R0, UR5, RZ, 0xc0, !PT ;  /* 0x0000000500007c12 */ /* 0x002fc8000f8ec0ff */
[----:B------:R-:W-:-:S13]  /*38f0*/  ISETP.NE.AND P0, PT, R0, UR5, PT ;  /* 0x0000000500007c0c */ /* 0x000fda000bf05270 */
[----:B------:R-:W-:Y:S05]  /*3900*/  @P0 BRA `(.L_x_66) ;  /* 0x00000000003c0947 */ /* 0x000fea0003800000 */
[----:B------:R-:W1:Y:S01]  /*3910*/  S2R R2, SR_LANEID ;  /* 0x0000000000027919 */ /* 0x000e620000000000 */
[----:B------:R-:W-:Y:S01]  /*3920*/  ULOP3.LUT UR8, URZ, UR8, URZ, 0x33, !UPT ;  /* 0x00000008ff087292 */ /* 0x000fe2000f8e33ff */
[----:B------:R-:W-:Y:S02]  /*3930*/  VOTEU.ANY UR7, UPT, PT ;  /* 0x0000000000077886 */ /* 0x000fe400038e0100 */
[----:B------:R-:W-:-:S03]  /*3940*/  UFLO.U32 UR7, UR7 ;  /* 0x00000007000772bd */ /* 0x000fc600080e0000 */
[----:B------:R-:W-:-:S04]  /*3950*/  IMAD.U32 R0, RZ, RZ, UR8 ;  /* 0x00000008ff007e24 */ /* 0x000fc8000f8e00ff */
[----:B------:R2:W4:Y:S02]  /*3960*/  REDUX UR6, R0 ;  /* 0x00000000000673c4 */ /* 0x0005240000000000 */
[----:B------:R1:W-:Y:S02]  /*3970*/  UTCATOMSWS.AND URZ, UR8 ;  /* 0x0000000800ff79e3 */ /* 0x0003e40008000000 */
[----:B-1----:R-:W-:Y:S02]  /*3980*/  ISETP.EQ.U32.AND P0, PT, R2, UR7, PT ;  /* 0x0000000702007c0c */ /* 0x002fe4000bf02070 */
[----:B--2---:R-:W-:Y:S02]  /*3990*/  LOP3.LUT R0, RZ, UR5, RZ, 0x33, !PT ;  /* 0x00000005ff007c12 */ /* 0x004fe4000f8e33ff */
[----:B----4-:R-:W-:Y:S02]  /*39a0*/  MOV R2, UR6 ;  /* 0x0000000600027c02 */ /* 0x010fe40008000f00 */
[----:B------:R-:W1:Y:S07]  /*39b0*/  REDUX UR5, R0 ;  /* 0x00000000000573c4 */ /* 0x000e6e0000000000 */
[----:B------:R2:W-:Y:S01]  /*39c0*/  @P0 ATOMS.AND RZ, [UR4+0x14], R2 ;  /* 0x00001402ffff098c */ /* 0x0005e2000a800004 */
[----:B-1----:R-:W-:-:S05]  /*39d0*/  IMAD.U32 R0, RZ, RZ, UR5 ;  /* 0x00000005ff007e24 */ /* 0x002fca000f8e00ff */
[----:B------:R2:W-:Y:S01]  /*39e0*/  @P0 ATOMS.AND RZ, [UR4+0x18], R0 ;  /* 0x00001800ffff098c */ /* 0x0005e2000a800004 */
[----:B------:R-:W-:Y:S05]  /*39f0*/  BRA `(.L_x_67) ;  /* 0x0000000000147947 */ /* 0x000fea0003800000 */
.L_x_66:
[----:B------:R-:W-:Y:S02]  /*3a00*/  MOV R2, 0x3a20 ;  /* 0x00003a2000027802 */ /* 0x000fe40000000f00 */
[----:B---3-5:R-:W-:Y:S05]  /*3a10*/  CALL.REL.NOINC `($__internal_0_$__cuda_sm10x_tcgen05_guardrail_trap_col_being_dealloced_not_returned_by_alloc) ;  /* 0x0000006000a07944 */ /* 0x028fea0003c00000 */
[----:B------:R-:W-:Y:S05]  /*3a20*/  BRA `(.L_x_67) ;  /* 0x0000000000087947 */ /* 0x000fea0003800000 */
.L_x_65:
[----:B------:R-:W-:Y:S02]  /*3a30*/  MOV R2, 0x3a50 ;  /* 0x00003a5000027802 */ /* 0x000fe40000000f00 */
[----:B---3-5:R-:W-:Y:S05]  /*3a40*/  CALL.REL.NOINC `($__internal_2_$__cuda_sm10x_tcgen05_guardrail_trap_unallocated_columns_being_dealloced) ;  /* 0x0000006000ac7944 */ /* 0x028fea0003c00000 */
.L_x_67:
[----:B------:R-:W-:Y:S01]  /*3a50*/  NOP ;  /* 0x0000000000007918 */ /* 0x000fe20000000000 */
[----:B------:R-:W-:Y:S05]  /*3a60*/  EXIT ;  /* 0x000000000000794d */ /* 0x000fea0003800000 */
.L_x_49:
[----:B------:R-:W-:-:S09]  /*3a70*/  UISETP.NE.OR UP2, UPT, UR8, 0x3, !UP2 ;  /* 0x000000030800788c */ /* 0x000fd2000d745670 */
[----:B------:R-:W-:Y:S05]  /*3a80*/  BRA.U UP2, `(.L_x_68) ;  /* 0x0000001102087547 */ /* 0x000fea000b800000 */
[----:B------:R-:W1:Y:S01]  /*3a90*/  LDC R0, c[0x0][0xb30] ;  /* 0x0002cc00ff007b82 */ /* 0x000e620000000800 */
[----:B------:R-:W2:Y:S01]  /*3aa0*/  LDCU.64 UR8, c[0x0][0x888] ;  /* 0x00011100ff0877ac */ /* 0x000ea20008000a00 */
[----:B------:R-:W-:Y:S02]  /*3ab0*/  HFMA2 R27, -RZ, RZ, 0, 0 ;  /* 0x00000000ff1b7431 */ /* 0x000fe400000001ff */
[----:B------:R-:W-:Y:S01]  /*3ac0*/  IMAD.MOV.U32 R29, RZ, RZ, 0x1 ;  /* 0x00000001ff1d7424 */ /* 0x000fe200078e00ff */
[----:B------:R-:W-:Y:S01]  /*3ad0*/  MOV R25, 0x1000 ;  /* 0x0000100000197802 */ /* 0x000fe20000000f00 */
[----:B------:R-:W4:Y:S01]  /*3ae0*/  LDCU.64 UR4, c[0x0][0x890] ;  /* 0x00011200ff0477ac */ /* 0x000f220008000a00 */
[----:B------:R-:W-:Y:S01]  /*3af0*/  IMAD.MOV.U32 R28, RZ, RZ, RZ ;  /* 0x000000ffff1c7224 */ /* 0x000fe200078e00ff */
[----:B------:R-:W3:Y:S01]  /*3b00*/  LDC R24, c[0x0][0x370] ;  /* 0x0000dc00ff187b82 */ /* 0x000ee20000000800 */
[----:B------:R-:W-:Y:S01]  /*3b10*/  UMOV UR7, 0x400 ;  /* 0x0000040000077882 */ /* 0x000fe20000000000 */
[----:B------:R-:W-:-:S02]  /*3b20*/  UPLOP3.LUT UP1, UPT, UPT, UPT, UPT, 0x40, 0x4 ;  /* 0x000000000004789c */ /* 0x000fc40003f2e870 */
[----:B------:R-:W-:-:S04]  /*3b30*/  ULEA UR7, UR37, UR7, 0x18 ;  /* 0x0000000725077291 */ /* 0x000fc8000f8ec0ff */
[----:B------:R-:W3:Y:S01]  /*3b40*/  LDC R3, c[0x0][0xb0c] ;  /* 0x0002c300ff037b82 */ /* 0x000ee20000000800 */
[----:B------:R-:W-:Y:S02]  /*3b50*/  UIADD3 UR13, UPT, UPT, UR7, 0x68, URZ ;  /* 0x00000068070d7890 */ /* 0x000fe4000fffe0ff */
[----:B--2---:R-:W-:Y:S02]  /*3b60*/  UISETP.NE.U32.AND UP2, UPT, UR8, URZ, UPT ;  /* 0x000000ff0800728c */ /* 0x004fe4000bf45070 */
[----:B------:R-:W-:Y:S02]  /*3b70*/  UIADD3 UR33, UPT, UPT, UR7, 0x50, URZ ;  /* 0x0000005007217890 */ /* 0x000fe4000fffe0ff */
[----:B----4-:R-:W-:Y:S01]  /*3b80*/  UISETP.NE.U32.AND UP3, UPT, UR4, URZ, UPT ;  /* 0x000000ff0400728c */ /* 0x010fe2000bf65070 */
[----:B------:R-:W2:Y:S01]  /*3b90*/  LDC R18, c[0x0][0xb20] ;  /* 0x0002c800ff127b82 */ /* 0x000ea20000000800 */
[----:B-1----:R-:W-:Y:S01]  /*3ba0*/  ISETP.NE.AND P1, PT, R0, 0x1, PT ;  /* 0x000000010000780c */ /* 0x002fe20003f25270 */
[----:B------:R-:W-:-:S02]  /*3bb0*/  UISETP.NE.AND.EX UP2, UPT, UR9, URZ, UPT, UP2 ;  /* 0x000000ff0900728c */ /* 0x000fc4000bf45320 */
[----:B------:R-:W-:Y:S02]  /*3bc0*/  UIADD3 UR25, UPT, UPT, UR7, 0x58, URZ ;  /* 0x0000005807197890 */ /* 0x000fe4000fffe0ff */
[----:B------:R-:W-:Y:S02]  /*3bd0*/  UIADD3 UR17, UPT, UPT, UR7, 0x60, URZ ;  /* 0x0000006007117890 */ /* 0x000fe4000fffe0ff */
[----:B------:R-:W1:Y:S01]  /*3be0*/  LDC.64 R30, c[0x0][0x348] ;  /* 0x0000d200ff1e7b82 */ /* 0x000e620000000a00 */
[----:B------:R-:W-:Y:S02]  /*3bf0*/  UPRMT UR13, UR37, 0x654, UR13 ;  /* 0x00000654250d7896 */ /* 0x000fe4000800000d */
[----:B------:R-:W-:-:S05]  /*3c00*/  UISETP.NE.AND.EX UP3, UPT, UR5, URZ, UPT, UP3 ;  /* 0x000000ff0500728c */ /* 0x000fca000bf65330 */
[----:B------:R-:W4:Y:S08]  /*3c10*/  LDC.64 R16, c[0x0][0xb10] ;  /* 0x0002c400ff107b82 */ /* 0x000f300000000a00 */
[----:B------:R-:W1:Y:S08]  /*3c20*/  LDC.64 R6, c[0x0][0xb18] ;  /* 0x0002c600ff067b82 */ /* 0x000e700000000a00 */
[----:B------:R-:W1:Y:S08]  /*3c30*/  LDC.64 R4, c[0x0][0xb28] ;  /* 0x0002ca00ff047b82 */ /* 0x000e700000000a00 */
[----:B--23--:R-:W1:Y:S02]  /*3c40*/  LDC R19, c[0x0][0x374] ;  /* 0x0000dd00ff137b82 */ /* 0x00ce640000000800 */
.L_x_79:
[C---:B------:R-:W-:Y:S02]  /*3c50*/  LEA R0, R28.reuse, UR7, 0x3 ;  /* 0x000000071c007c11 */ /* 0x040fe4000f8e18ff */
[----:B------:R-:W-:Y:S02]  /*3c60*/  SHF.L.U32 R2, R27, 0x1f, RZ ;  /* 0x0000001f1b027819 */ /* 0x000fe400000006ff */
[----:B------:R-:W-:Y:S02]  /*3c70*/  LEA R20, R28, UR7, 0x4 ;  /* 0x000000071c147c11 */ /* 0x000fe4000f8e20ff */
[----:B--2---:R-:W2:Y:S02]  /*3c80*/  SYNCS.PHASECHK.TRANS64.TRYWAIT P0, [R0+URZ+0xa0], R2 ;  /* 0x0000a002000075a7 */ /* 0x004ea400080011ff */
[----:B--2---:R-:W-:Y:S05]  /*3c90*/  @!P0 BRA `(.L_x_69) ;  /* 0x0000005800b48947 */ /* 0x004fea0003800000 */
.L_x_155:
[----:B------:R-:W-:Y:S01]  /*3ca0*/  ISETP.GE.AND P0, PT, R40, 0x1, PT ;  /* 0x000000012800780c */ /* 0x000fe20003f06270 */
[----:B------:R-:W3:Y:S01]  /*3cb0*/  LDS.128 R20, [R20+0x130] ;  /* 0x0001300014147984 */ /* 0x000ee20000000c00 */
[----:B--2---:R-:W-:Y:S01]  /*3cc0*/  VIADD R0, R0, 0xb0 ;  /* 0x000000b000007836 */ /* 0x004fe20000000000 */
[----:B------:R-:W-:Y:S01]  /*3cd0*/  @!PT LDS RZ, [RZ] ;  /* 0x00000000fffff984 */ /* 0x000fe20000000800 */
[----:B------:R-:W-:Y:S01]  /*3ce0*/  @!PT LDS RZ, [RZ] ;  /* 0x00000000fffff984 */ /* 0x000fe20000000800 */
[----:B------:R-:W-:Y:S01]  /*3cf0*/  @!PT LDS RZ, [RZ] ;  /* 0x00000000fffff984 */ /* 0x000fe20000000800 */
[----:B------:R-:W-:Y:S01]  /*3d00*/  @!PT LDS RZ, [RZ] ;  /* 0x00000000fffff984 */ /* 0x000fe20000000800 */
[----:B------:R2:W-:Y:S06]  /*3d10*/  MEMBAR.ALL.CTA ;  /* 0x0000000000007992 */ /* 0x0005ec0000008000 */
[----:B--2---:R-:W2:Y:S01]  /*3d20*/  FENCE.VIEW.ASYNC.S ;  /* 0x00000000000073c6 */ /* 0x004ea20000000000 */
[----:B------:R-:W-:Y:S04]  /*3d30*/  PRMT R0, RZ, 0x654, R0 ;  /* 0x00000654ff007816 */ /* 0x000fe80000000000 */
[----:B--2---:R2:W-:Y:S01]  /*3d40*/  SYNCS.ARRIVE.TRANS64.RED.A1T0 RZ, [R0+URZ], RZ ;  /* 0x000000ff00ff79a7 */ /* 0x0045e200081004ff */
[----:B---3--:R-:W-:Y:S11]  /*3d50*/  LOP3.LUT P3, RZ, R22, 0x1, RZ, 0xc0, !PT ;  /* 0x0000000116ff7812 */ /* 0x008ff6000786c0ff */
[----:B------:R-:W-:Y:S02]  /*3d60*/  @!UPT UIADD3 URZ, UPT, UPT, URZ, URZ, URZ ;  /* 0x000000fffffff290 */ /* 0x000fe4000fffe0ff */
[----:B------:R-:W-:Y:S02]  /*3d70*/  @P3 MOV R11, R20 ;  /* 0x00000014000b3202 */ /* 0x000fe40000000f00 */
[----:B------:R-:W-:Y:S01]  /*3d80*/  @P3 LOP3.LUT R10, R21, 0xffff, RZ, 0xc0, !PT ;  /* 0x0000ffff150a3812 */ /* 0x000fe200078ec0ff */
[----:B--2---:R-:W-:Y:S06]  /*3d90*/  @!P0 BRA `(.L_x_70) ;  /* 0x0000000000a48947 */ /* 0x004fec0003800000 */
[-C--:B-1----:R-:W-:Y:S01]  /*3da0*/  IMAD.HI.U32 R0, R19, R7.reuse, RZ ;  /* 0x0000000713007227 */ /* 0x082fe200078e00ff */
[----:B------:R-:W-:Y:S02]  /*3db0*/  ISETP.NE.AND P0, PT, R6, 0x1, PT ;  /* 0x000000010600780c */ /* 0x000fe40003f05270 */
[----:B------:R-:W-:Y:S01]  /*3dc0*/  ISETP.NE.AND P2, PT, R40, 0x1, PT ;  /* 0x000000012800780c */ /* 0x000fe20003f45270 */
[----:B----4-:R-:W-:Y:S01]  /*3dd0*/  IMAD.HI.U32 R9, R24, R16, RZ ;  /* 0x0000001018097227 */ /* 0x010fe200078e00ff */
[----:B------:R-:W-:Y:S02]  /*3de0*/  SHF.R.U32.HI R0, RZ, R18, R0 ;  /* 0x00000012ff007219 */ /* 0x000fe40000011600 */
[----:B------:R-:W-:Y:S01]  /*3df0*/  ISETP.NE.AND P4, PT, R3, 0x1, PT ;  /* 0x000000010300780c */ /* 0x000fe20003f85270 */
[----:B------:R-:W-:Y:S01]  /*3e00*/  IMAD.HI.U32 R13, R10, R7, RZ ;  /* 0x000000070a0d7227 */ /* 0x000fe200078e00ff */
[----:B------:R-:W-:Y:S02]  /*3e10*/  SHF.R.U32.HI R9, RZ, R17, R9 ;  /* 0x00000011ff097219 */ /* 0x000fe40000011609 */
[----:B------:R-:W-:Y:S01]  /*3e20*/  SEL R0, R19, R0, !P0 ;  /* 0x0000000013007207 */ /* 0x000fe20004000000 */
[----:B------:R-:W-:Y:S01]  /*3e30*/  IMAD.HI.U32 R12, R11, R16, RZ ;  /* 0x000000100b0c7227 */ /* 0x000fe200078e00ff */
[----:B------:R-:W-:Y:S03]  /*3e40*/  SEL R9, R24, R9, !P4 ;  /* 0x0000000918097207 */ /* 0x000fe60006000000 */
[-C--:B------:R-:W-:Y:S01]  /*3e50*/  IMAD.HI.U32 R8, R0, R4.reuse, RZ ;  /* 0x0000000400087227 */ /* 0x080fe200078e00ff */
[----:B------:R-:W-:Y:S03]  /*3e60*/  SHF.R.U32.HI R12, RZ, R17, R12 ;  /* 0x00000011ff0c7219 */ /* 0x000fe6000001160c */
[----:B------:R-:W-:Y:S01]  /*3e70*/  IMAD.HI.U32 R2, R9, R4, RZ ;  /* 0x0000000409027227 */ /* 0x000fe200078e00ff */
[-C--:B------:R-:W-:Y:S02]  /*3e80*/  @P2 SHF.R.U32.HI R0, RZ, R5.reuse, R8 ;  /* 0x00000005ff002219 */ /* 0x080fe40000011608 */
[----:B------:R-:W-:Y:S02]  /*3e90*/  SHF.R.U32.HI R8, RZ, R18, R13 ;  /* 0x00000012ff087219 */ /* 0x000fe4000001160d */
[----:B------:R-:W-:Y:S01]  /*3ea0*/  @P2 SHF.R.U32.HI R9, RZ, R5, R2 ;  /* 0x00000005ff092219 */ /* 0x000fe20000011602 */
[----:B------:R-:W-:Y:S01]  /*3eb0*/  IMAD R0, R40, R0, RZ ;  /* 0x0000000028007224 */ /* 0x000fe200078e02ff */
[----:B------:R-:W-:Y:S02]  /*3ec0*/  SEL R8, R10, R8, !P0 ;  /* 0x000000080a087207 */ /* 0x000fe40004000000 */
[----:B------:R-:W-:Y:S01]  /*3ed0*/  SEL R2, R11, R12, !P4 ;  /* 0x0000000c0b027207 */ /* 0x000fe20006000000 */
[----:B------:R-:W-:Y:S01]  /*3ee0*/  IMAD R12, R40, R9, RZ ;  /* 0x00000009280c7224 */ /* 0x000fe200078e02ff */
[C---:B------:R-:W-:Y:S01]  /*3ef0*/  ISETP.GE.AND P0, PT, R8.reuse, R0, PT ;  /* 0x000000000800720c */ /* 0x040fe20003f06270 */
[----:B------:R-:W-:Y:S03]  /*3f00*/  IMAD.HI.U32 R0, R8, R4, RZ ;  /* 0x0000000408007227 */ /* 0x000fe600078e00ff */
[----:B------:R-:W-:Y:S02]  /*3f10*/  ISETP.GE.OR P0, PT, R2, R12, P0 ;  /* 0x0000000c0200720c */ /* 0x000fe40000706670 */
[-C--:B------:R-:W-:Y:S04]  /*3f20*/  SHF.R.U32.HI R0, RZ, R5.reuse, R0 ;  /* 0x00000005ff007219 */ /* 0x080fe80000011600 */
[----:B------:R-:W-:Y:S05]  /*3f30*/  SEL R13, R8, R0, !P2 ;  /* 0x00000000080d7207 */ /* 0x000fea0005000000 */
[----:B------:R-:W-:Y:S02]  /*3f40*/  IMAD.MOV R12, RZ, RZ, -R13 ;  /* 0x000000ffff0c7224 */ /* 0x000fe400078e0a0d */
[----:B------:R-:W-:Y:S04]  /*3f50*/  @!P0 IMAD.HI.U32 R0, R2, R4, RZ ;  /* 0x0000000402008227 */ /* 0x000fe800078e00ff */
[----:B------:R-:W-:Y:S01]  /*3f60*/  IMAD R12, R40, R12, R8 ;  /* 0x0000000c280c7224 */ /* 0x000fe200078e0208 */
[----:B------:R-:W-:Y:S04]  /*3f70*/  @!P0 SHF.R.U32.HI R0, RZ, R5, R0 ;  /* 0x00000005ff008219 */ /* 0x000fe80000011600 */
[----:B------:R-:W-:Y:S04]  /*3f80*/  @!P0 SEL R0, R2, R0, !P2 ;  /* 0x0000000002008207 */ /* 0x000fe80005000000 */
[----:B------:R-:W-:Y:S01]  /*3f90*/  @!P0 IADD3 R13, PT, PT, R13, -R0, RZ ;  /* 0x800000000d0d8210 */ /* 0x000fe20007ffe0ff */
[----:B------:R-:W-:Y:S01]  /*3fa0*/  @!P0 IMAD R0, R9, R12, R0 ;  /* 0x0000000c09008224 */ /* 0x000fe200078e0200 */
[----:B------:R-:W-:Y:S01]  /*3fb0*/  IADD3 R9, PT, PT, -R8, RZ, RZ ;  /* 0x000000ff08097210 */ /* 0x000fe20007ffe1ff */
[--C-:B------:R-:W-:Y:S02]  /*3fc0*/  IMAD.MOV R12, RZ, RZ, -R2.reuse ;  /* 0x000000ffff0c7224 */ /* 0x100fe400078e0a02 */
[----:B------:R-:W-:Y:S02]  /*3fd0*/  @!P0 IMAD R8, R13, R40, R2 ;  /* 0x000000280d088224 */ /* 0x000fe400078e0202 */
[----:B------:R-:W-:Y:S02]  /*3fe0*/  @!P0 IMAD.MOV.U32 R2, RZ, RZ, R0 ;  /* 0x000000ffff028224 */ /* 0x000fe400078e0000 */
[----:B------:R-:W-:Y:S02]  /*3ff0*/  IMAD R11, R3, R12, R11 ;  /* 0x0000000c030b7224 */ /* 0x000fe400078e020b */
[----:B------:R-:W-:Y:S02]  /*4000*/  IMAD R10, R6, R9, R10 ;  /* 0x00000009060a7224 */ /* 0x000fe400078e020a */
[----:B------:R-:W-:Y:S02]  /*4010*/  IMAD R11, R2, R3, R11 ;  /* 0x00000003020b7224 */ /* 0x000fe400078e020b */
[----:B------:R-:W-:Y:S02]  /*4020*/  IMAD R10, R8, R6, R10 ;  /* 0x00000006080a7224 */ /* 0x000fe400078e020a */
.L_x_70:
[----:B------:R-:W-:Y:S05]  /*4030*/  BRA.U UP1, `(.L_x_71) ;  /* 0x0000000101107547 */ /* 0x000fea000b800000 */
[----:B------:R-:W-:Y:S04]  /*4040*/  MOV R2, UR6 ;  /* 0x0000000600027c02 */ /* 0x000fe80008000f00 */
[----:B------:R-:W-:Y:S04]  /*4050*/  SHF.L.U32 R2, R2, 0x1f, RZ ;  /* 0x0000001f02027819 */ /* 0x000fe800000006ff */
[----:B------:R-:W2:Y:S02]  /*4060*/  SYNCS.PHASECHK.TRANS64.TRYWAIT P0, [UR7+0x98], R2 ;  /* 0x00009802ff0075a7 */ /* 0x000ea40008001107 */
[----:B--2---:R-:W-:Y:S05]  /*4070*/  @!P0 BRA `(.L_x_72) ;  /* 0x0000005400d08947 */ /* 0x004fea0003800000 */
.L_x_71:
[----:B------:R-:W-:Y:S02]  /*4080*/  R2UR UR35, R15 ;  /* 0x000000000f2372ca */ /* 0x000fe400000e0000 */
[----:B------:R-:W-:Y:S02]  /*4090*/  R2UR UR34, R14 ;  /* 0x000000000e2272ca */ /* 0x000fe400000e0000 */
[----:B------:R-:W-:Y:S02]  /*40a0*/  ISETP.NE.U32.AND P2, PT, RZ, UR4, PT ;  /* 0x00000004ff007c0c */ /* 0x000fe4000bf45070 */
[----:B------:R-:W-:Y:S02]  /*40b0*/  SHF.L.U32 R14, R29, 0x1f, RZ ;  /* 0x0000001f1d0e7819 */ /* 0x000fe400000006ff */
[----:B------:R-:W-:Y:S05]  /*40c0*/  ISETP.NE.AND.EX P2, PT, RZ, UR5, PT, P2 ;  /* 0x00000005ff007c0c */ /* 0x000fea000bf45320 */
[----:B------:R-:W-:Y:S02]  /*40d0*/  USHF.L.U32 UR35, UR35, 0x6, URZ ;  /* 0x0000000623237899 */ /* 0x000fe400080006ff */
[----:B------:R-:W-:Y:S01]  /*40e0*/  USHF.L.U32 UR34, UR34, 0x8, URZ ;  /* 0x0000000822227899 */ /* 0x000fe200080006ff */
[----:B------:R-:W-:Y:S11]  /*40f0*/  BRA.U !UP3, `(.L_x_73) ;  /* 0x000000010b347547 */ /* 0x000ff6000b800000 */
[----:B------:R-:W-:Y:S01]  /*4100*/  UPLOP3.LUT UP0, UPT, UPT, UPT, UP2, 0x80, 0x8 ;  /* 0x000000000008789c */ /* 0x000fe20003f0f020 */
[----:B--2---:R-:W-:Y:S02]  /*4110*/  HFMA2 R0, -RZ, RZ, 0, 5.9604644775390625e-08 ;  /* 0x00000001ff007431 */ /* 0x004fe400000001ff */
[----:B------:R-:W-:Y:S03]  /*4120*/  IMAD.MOV.U32 R96, RZ, RZ, 0x1 ;  /* 0x00000001ff607424 */ /* 0x000fe600078e00ff */
[----:B------:R-:W-:Y:S05]  /*4130*/  PLOP3.LUT P0, PT, PT, PT, UP0, 0x80, 0x8 ;  /* 0x000000000008781c */ /* 0x000fea0003f0f008 */
[----:B------:R-:W2:Y:S01]  /*4140*/  @UP0 LDCU.64 UR10, c[0x0][0x888] ;  /* 0x00011100ff0a07ac */ /* 0x000ea20008000a00 */
[----:B------:R-:W-:Y:S07]  /*4150*/  @UP0 UIMAD UR8, UR36, UR4, URZ ;  /* 0x00000004240802a4 */ /* 0x000fee000f8e02ff */
[----:B------:R-:W-:Y:S01]  /*4160*/  @!P0 PRMT R96, R0, 0x7610, R96 ;  /* 0x0000761000608816 */ /* 0x000fe20000000060 */
[----:B--2---:R-:W-:Y:S03]  /*4170*/  @UP0 UIMAD.WIDE UR10, UR8, 0x4, UR10 ;  /* 0x00000004080a08a5 */ /* 0x004fe6000f8e020a */
[----:B------:R-:W2:Y:S03]  /*4180*/  @!UP0 LDCU UR8, c[0x0][0x880] ;  /* 0x00011000ff0887ac */ /* 0x000ea60008000800 */
[----:B------:R-:W-:Y:S01]  /*4190*/  IMAD.U32 R8, RZ, RZ, UR10 ;  /* 0x0000000aff087e24 */ /* 0x000fe2000f8e00ff */
[----:B------:R-:W-:Y:S05]  /*41a0*/  MOV R9, UR11 ;  /* 0x0000000b00097c02 */ /* 0x000fea0008000f00 */
[----:B-----5:R3:W5:Y:S02]  /*41b0*/  @P0 LDG.E R49, desc[UR46][R8.64] ;  /* 0x0000002e08310981 */ /* 0x020764000c1e1900 */
[----:B--23--:R-:W-:Y:S07]  /*41c0*/  @!P0 IMAD.U32 R49, RZ, RZ, UR8 ;  /* 0x00000008ff318e24 */ /* 0x00cfee000f8e00ff */
.L_x_73:
[----:B-----5:R-:W-:Y:S01]  /*41d0*/  @!P2 FSETP.EQ.AND P0, PT, R49, RZ, PT ;  /* 0x000000ff3100a20b */ /* 0x020fe20003f02000 */
[----:B------:R-:W-:Y:S01]  /*41e0*/  @!UPT UIADD3 URZ, UPT, UPT, URZ, URZ, URZ ;  /* 0x000000fffffff290 */ /* 0x000fe2000fffe0ff */
[----:B------:R-:W-:Y:S11]  /*41f0*/  @!P2 BRA `(.L_x_74) ;  /* 0x000000000014a947 */ /* 0x000ff60003800000 */
[----:B------:R-:W-:Y:S02]  /*4200*/  LOP3.LUT P2, RZ, R96, 0xff, RZ, 0xc0, !PT ;  /* 0x000000ff60ff7812 */ /* 0x000fe4000784c0ff */
[----:B------:R-:W-:Y:S04]  /*4210*/  PLOP3.LUT P0, PT, PT, PT, UP0, 0x80, 0x8 ;  /* 0x000000000008781c */ /* 0x000fe80003f0f008 */
[----:B------:R-:W-:Y:S07]  /*4220*/  PLOP3.LUT P0, PT, P0, PT, PT, 0x8, 0x80 ;  /* 0x000000000080781c */ /* 0x000fee000070e170 */
[----:B------:R-:W-:Y:S11]  /*4230*/  @P2 FSETP.EQ.AND P0, PT, R49, RZ, PT ;  /* 0x000000ff3100220b */ /* 0x000ff60003f02000 */
[----:B------:R-:W-:Y:S02]  /*4240*/  @!UPT UIADD3 URZ, UPT, UPT, URZ, URZ, URZ ;  /* 0x000000fffffff290 */ /* 0x000fe4000fffe0ff */
.L_x_74:
[----:B------:R-:W3:Y:S01]  /*4250*/  SYNCS.PHASECHK.TRANS64.TRYWAIT P2, [UR7+0x70], R14 ;  /* 0x0000700eff0075a7 */ /* 0x000ee20008041107 */
[----:B------:R-:W-:Y:S04]  /*4260*/  ELECT P4, URZ, PT ;  /* 0x0000000000ff782f */ /* 0x000fe80003880000 */
[----:B------:R-:W-:Y:S11]  /*4270*/  PLOP3.LUT P4, PT, P0, P4, PT, 0xf2, 0x2f ;  /* 0x00000000002f781c */ /* 0x000ff60000789e72 */
[----:B------:R-:W-:Y:S02]  /*4280*/  @!UPT UIADD3 URZ, UPT, UPT, URZ, URZ, URZ ;  /* 0x000000fffffff290 */ /* 0x000fe4000fffe0ff */
[----:B-1----:R-:W-:Y:S05]  /*4290*/  @!P4 IADD3 R8, P0, PT, R30, 0x580, RZ ;  /* 0x000005801e08c810 */ /* 0x002fea0007f1e0ff */
[----:B--2---:R-:W-:Y:S01]  /*42a0*/  @!P4 IMAD.X R2, RZ, RZ, R31, P0 ;  /* 0x000000ffff02c224 */ /* 0x004fe200000e061f */
[----:B---3--:R-:W-:Y:S07]  /*42b0*/  @!P2 BRA `(.L_x_75) ;  /* 0x000000540058a947 */ /* 0x008fee0003800000 */
.L_x_158:
[----:B------:R-:W-:Y:S01]  /*42c0*/  @!P4 R2UR UR8, R2 ;  /* 0x000000000208c2ca */ /* 0x000fe200000e0000 */
[----:B------:R-:W-:Y:S01]  /*42d0*/  VOTEU.ALL UP1, P4 ;  /* 0x0000000000ff7886 */ /* 0x000fe20002020000 */
[----:B------:R-:W-:Y:S01]  /*42e0*/  @!P4 R2UR UR9, R8 ;  /* 0x000000000809c2ca */ /* 0x000fe200000e0000 */
[----:B-1----:R-:W-:Y:S01]  /*42f0*/  @!P4 IMAD.MOV.U32 R0, RZ, RZ, 0x1000 ;  /* 0x00001000ff00c424 */ /* 0x002fe200078e00ff */
[----:B------:R-:W-:Y:S01]  /*4300*/  UMOV UR10, 0x0 ;  /* 0x00000000000a7882 */ /* 0x000fe20000000000 */
[----:B------:R-:W-:Y:S01]  /*4310*/  UMOV UR11, 0x10000000 ;  /* 0x10000000000b7882 */ /* 0x000fe20000000000 */
[----:B------:R-:W-:Y:S01]  /*4320*/  @!UP1 UIADD3 UR32, UPT, UPT, UR7, 0x200, URZ ;  /* 0x0000020007209890 */ /* 0x000fe2000fffe0ff */
[----:B------:R-:W-:Y:S06]  /*4330*/  VOTEU.ALL UP1, P4 ;  /* 0x0000000000ff7886 */ /* 0x000fec0002020000 */
[----:B------:R-:W-:Y:S01]  /*4340*/  IMAD.U32 R9, RZ, RZ, UR8 ;  /* 0x00000008ff097e24 */ /* 0x000fe2000f8e00ff */
[----:B------:R-:W-:Y:S01]  /*4350*/  UPRMT UR8, UR37, 0x654, UR33 ;  /* 0x0000065425087896 */ /* 0x000fe20008000021 */
[----:B------:R-:W-:Y:S03]  /*4360*/  IMAD.U32 R8, RZ, RZ, UR9 ;  /* 0x00000009ff087e24 */ /* 0x000fe6000f8e00ff */
[----:B------:R-:W-:Y:S02]  /*4370*/  @!P4 R2UR UR15, R9 ;  /* 0x00000000090fc2ca */ /* 0x000fe400000e0000 */
[----:B------:R-:W-:Y:S02]  /*4380*/  @!P4 R2UR UR14, R8 ;  /* 0x00000000080ec2ca */ /* 0x000fe400000e0000 */
[----:B------:R-:W-:Y:S05]  /*4390*/  @!P4 IADD3 R8, P0, PT, R30, 0x580, RZ ;  /* 0x000005801e08c810 */ /* 0x000fea0007f1e0ff */
[----:B------:R-:W-:Y:S06]  /*43a0*/  @!P4 IMAD.X R2, RZ, RZ, R31, P0 ;  /* 0x000000ffff02c224 */ /* 0x000fec00000e061f */
[----:B------:R1:W-:Y:S01]  /*43b0*/  @!UP1 UTMALDG.3D [UR32], [UR14], desc[UR10] ;  /* 0x00000a200e0095b4 */ /* 0x0003e20008011000 */
[----:B------:R1:W-:Y:S01]  /*43c0*/  @!P4 SYNCS.ARRIVE.TRANS64.RED.A0TR RZ, [UR7+0x50], R0 ;  /* 0x00005000ffffc9a7 */ /* 0x0003e20008300407 */
[----:B------:R-:W-:Y:S01]  /*43d0*/  SYNCS.ARRIVE.TRANS64.RED.A1T0 RZ, [UR8], RZ ;  /* 0x000000ffffff79a7 */ /* 0x000fe20008100408 */
[----:B------:R-:W2:Y:S02]  /*43e0*/  SYNCS.PHASECHK.TRANS64.TRYWAIT P2, [UR7+0x78], R14 ;  /* 0x0000780eff0075a7 */ /* 0x000ea40008041107 */
[----:B-12---:R-:W-:Y:S05]  /*43f0*/  @!P2 BRA `(.L_x_76) ;  /* 0x000000540020a947 */ /* 0x006fea0003800000 */
.L_x_160:
[----:B------:R-:W-:Y:S01]  /*4400*/  @!P4 R2UR UR8, R2 ;  /* 0x000000000208c2ca */ /* 0x000fe200000e0000 */
[----:B------:R-:W-:Y:S01]  /*4410*/  VOTEU.ALL UP1, P4 ;  /* 0x0000000000ff7886 */ /* 0x000fe20002020000 */
[----:B------:R-:W-:Y:S01]  /*4420*/  @!P4 R2UR UR9, R8 ;  /* 0x000000000809c2ca */ /* 0x000fe200000e0000 */
[----:B-1----:R-:W-:Y:S01]  /*4430*/  @!P4 IMAD.MOV.U32 R0, RZ, RZ, 0x1000 ;  /* 0x00001000ff00c424 */ /* 0x002fe200078e00ff */
[----:B------:R-:W-:Y:S01]  /*4440*/  UMOV UR10, 0x0 ;  /* 0x00000000000a7882 */ /* 0x000fe20000000000 */
[----:B------:R-:W-:Y:S01]  /*4450*/  UMOV UR11, 0x10000000 ;  /* 0x10000000000b7882 */ /* 0x000fe20000000000 */
[----:B------:R-:W-:Y:S02]  /*4460*/  @!UP1 UIADD3 UR26, UPT, UPT, UR34, 0x40, URZ ;  /* 0x00000040221a9890 */ /* 0x000fe4000fffe0ff */
[----:B------:R-:W-:Y:S01]  /*4470*/  @!UP1 UIADD3 UR24, UPT, UPT, UR7, 0x1200, URZ ;  /* 0x0000120007189890 */ /* 0x000fe2000fffe0ff */
[----:B------:R-:W-:Y:S01]  /*4480*/  VOTEU.ALL UP1, P4 ;  /* 0x0000000000ff7886 */ /* 0x000fe20002020000 */
[----:B------:R-:W-:Y:S01]  /*4490*/  UMOV UR27, UR35 ;  /* 0x00000023001b7c82 */ /* 0x000fe20008000000 */
[----:B------:R-:W-:Y:S02]  /*44a0*/  UMOV UR28, UR36 ;  /* 0x00000024001c7c82 */ /* 0x000fe40008000000 */
        /* <DEDUP_REMOVED lines=12> */
.L_x_162:
[----:B------:R-:W2:Y:S01]  /*4570*/  LDC.64 R12, c[0x0][0xb18] ;  /* 0x0002c600ff0c7b82 */ /* 0x000ea20000000a00 */
[----:B------:R-:W-:Y:S01]  /*4580*/  @!P4 R2UR UR8, R2 ;  /* 0x000000000208c2ca */ /* 0x000fe200000e0000 */
[----:B------:R-:W-:Y:S01]  /*4590*/  VOTEU.ALL UP1, P4 ;  /* 0x0000000000ff7886 */ /* 0x000fe20002020000 */
[----:B------:R-:W-:Y:S01]  /*45a0*/  @!P4 R2UR UR9, R8 ;  /* 0x000000000809c2ca */ /* 0x000fe200000e0000 */
[----:B-1----:R-:W-:Y:S01]  /*45b0*/  @!P4 IMAD.MOV.U32 R0, RZ, RZ, 0x1000 ;  /* 0x00001000ff00c424 */ /* 0x002fe200078e00ff */
[----:B------:R-:W-:Y:S03]  /*45c0*/  UMOV UR10, 0x0 ;  /* 0x00000000000a7882 */ /* 0x000fe60000000000 */
[----:B------:R-:W1:Y:S01]  /*45d0*/  @!P1 LDC R2, c[0x0][0xb0c] ;  /* 0x0002c300ff029b82 */ /* 0x000e620000000800 */
[----:B------:R-:W-:Y:S01]  /*45e0*/  @!UP1 UIADD3 UR18, UPT, UPT, UR34, 0x80, URZ ;  /* 0x0000008022129890 */ /* 0x000fe2000fffe0ff */
[----:B------:R-:W-:Y:S01]  /*45f0*/  @P3 SHF.R.U32.HI R26, RZ, 0x10, R21 ;  /* 0x00000010ff1a3819 */ /* 0x000fe20000011615 */
[----:B------:R-:W-:Y:S01]  /*4600*/  @!UP1 UIADD3 UR16, UPT, UPT, UR7, 0x2200, URZ ;  /* 0x0000220007109890 */ /* 0x000fe2000fffe0ff */
[----:B------:R-:W-:Y:S01]  /*4610*/  VIADD R28, R28, 0x1 ;  /* 0x000000011c1c7836 */ /* 0x000fe20000000000 */
[----:B------:R-:W-:Y:S01]  /*4620*/  VOTEU.ALL UP1, P4 ;  /* 0x0000000000ff7886 */ /* 0x000fe20002020000 */
[----:B------:R-:W-:Y:S01]  /*4630*/  UMOV UR11, 0x10000000 ;  /* 0x10000000000b7882 */ /* 0x000fe20000000000 */
[----:B------:R-:W-:Y:S01]  /*4640*/  UMOV UR19, UR35 ;  /* 0x0000002300137c82 */ /* 0x000fe20008000000 */
[----:B------:R-:W-:Y:S01]  /*4650*/  IMAD.U32 R9, RZ, RZ, UR8 ;  /* 0x00000008ff097e24 */ /* 0x000fe2000f8e00ff */
[----:B------:R-:W-:Y:S01]  /*4660*/  UMOV UR20, UR36 ;  /* 0x0000002400147c82 */ /* 0x000fe20008000000 */
[----:B------:R-:W-:Y:S01]  /*4670*/  IMAD.U32 R8, RZ, RZ, UR9 ;  /* 0x00000009ff087e24 */ /* 0x000fe2000f8e00ff */
[----:B------:R-:W-:Y:S02]  /*4680*/  UPRMT UR8, UR37, 0x654, UR17 ;  /* 0x0000065425087896 */ /* 0x000fe40008000011 */
[----:B------:R-:W-:Y:S02]  /*4690*/  @!P4 R2UR UR15, R9 ;  /* 0x00000000090fc2ca */ /* 0x000fe400000e0000 */
[----:B------:R-:W-:Y:S02]  /*46a0*/  @!P4 R2UR UR14, R8 ;  /* 0x00000000080ec2ca */ /* 0x000fe400000e0000 */
[----:B------:R-:W3:Y:S11]  /*46b0*/  LDC.64 R8, c[0x0][0xb10] ;  /* 0x0002c400ff087b82 */ /* 0x000ef60000000a00 */
[----:B------:R1:W-:Y:S01]  /*46c0*/  @!UP1 UTMALDG.3D [UR16], [UR14], desc[UR10] ;  /* 0x00000a100e0095b4 */ /* 0x0003e20008011000 */
[----:B------:R5:W-:Y:S01]  /*46d0*/  @!P4 SYNCS.ARRIVE.TRANS64.RED.A0TR RZ, [UR7+0x60], R0 ;  /* 0x00006000ffffc9a7 */ /* 0x000be20008300407 */
[C---:B---3--:R-:W-:Y:S01]  /*46e0*/  @!P1 IMAD.HI.U32 R8, R11.reuse, R8, RZ ;  /* 0x000000080b089227 */ /* 0x048fe200078e00ff */
[----:B--2---:R-:W-:Y:S02]  /*46f0*/  @!P1 ISETP.NE.AND P0, PT, R12, 0x1, PT ;  /* 0x000000010c00980c */ /* 0x004fe40003f05270 */
[----:B-1----:R-:W-:Y:S01]  /*4700*/  @!P1 ISETP.NE.AND P2, PT, R2, 0x1, PT ;  /* 0x000000010200980c */ /* 0x002fe20003f45270 */
[----:B------:R-:W-:Y:S01]  /*4710*/  SYNCS.ARRIVE.TRANS64.RED.A1T0 RZ, [UR8], RZ ;  /* 0x000000ffffff79a7 */ /* 0x000fe20008100408 */
[C---:B------:R-:W-:Y:S01]  /*4720*/  @!P1 IMAD.HI.U32 R13, R10.reuse, R13, RZ ;  /* 0x0000000d0a0d9227 */ /* 0x040fe200078e00ff */
[----:B------:R-:W-:Y:S04]  /*4730*/  @!P1 SHF.R.U32.HI R8, RZ, R9, R8 ;  /* 0x00000009ff089219 */ /* 0x000fe80000011608 */
[----:B------:R-:W-:Y:S01]  /*4740*/  @!P1 SEL R8, R11, R8, !P2 ;  /* 0x000000080b089207 */ /* 0x000fe20005000000 */
[----:B------:R-:W1:Y:S01]  /*4750*/  SYNCS.PHASECHK.TRANS64.TRYWAIT P5, [UR7+0x88], R14 ;  /* 0x0000880eff0075a7 */ /* 0x000e6200080a1107 */
[----:B-----5:R-:W2:Y:S02]  /*4760*/  @!P1 LDC R0, c[0x0][0xb20] ;  /* 0x0002c800ff009b82 */ /* 0x020ea40000000800 */
[----:B--2---:R-:W-:Y:S04]  /*4770*/  @!P1 SHF.R.U32.HI R0, RZ, R0, R13 ;  /* 0x00000000ff009219 */ /* 0x004fe8000001160d */
[----:B------:R-:W-:Y:S05]  /*4780*/  @!P1 SEL R9, R10, R0, !P0 ;  /* 0x000000000a099207 */ /* 0x000fea0004000000 */
[----:B------:R-:W-:Y:S02]  /*4790*/  @!P1 IMAD.IADD R0, R9, 0x1, -R8 ;  /* 0x0000000109009824 */ /* 0x000fe400078e0a08 */
[----:B------:R-:W-:Y:S02]  /*47a0*/  @!P1 IMAD.IADD R8, R8, 0x1, -R9 ;  /* 0x0000000108089824 */ /* 0x000fe400078e0a09 */
[----:B------:R-:W-:Y:S02]  /*47b0*/  @!P1 IMAD R11, R0, R2, R11 ;  /* 0x00000002000b9224 */ /* 0x000fe400078e020b */
[----:B------:R-:W-:Y:S01]  /*47c0*/  @!P1 IMAD R10, R8, R12, R10 ;  /* 0x0000000c080a9224 */ /* 0x000fe200078e020a */
[----:B-1----:R-:W-:Y:S06]  /*47d0*/  @!P5 BRA `(.L_x_78) ;  /* 0x000000500058d947 */ /* 0x002fec0003800000 */
.L_x_164:
[----:B------:R-:W-:Y:S01]  /*47e0*/  @!P4 IADD3 R2, P0, PT, R30, 0x580, RZ ;  /* 0x000005801e02c810 */ /* 0x000fe20007f1e0ff */
[----:B------:R-:W-:Y:S01]  /*47f0*/  VOTEU.ALL UP1, P4 ;  /* 0x0000000000ff7886 */ /* 0x000fe20002020000 */
[----:B------:R-:W-:Y:S01]  /*4800*/  UMOV UR18, 0x0 ;  /* 0x0000000000127882 */ /* 0x000fe20000000000 */
[----:B------:R-:W-:Y:S01]  /*4810*/  UMOV UR19, 0x10000000 ;  /* 0x1000000000137882 */ /* 0x000fe20000000000 */
[----:B------:R-:W-:Y:S01]  /*4820*/  @!P4 R2UR UR9, R2 ;  /* 0x000000000209c2ca */ /* 0x000fe200000e0000 */
[----:B-1----:R-:W-:Y:S01]  /*4830*/  @!P4 IMAD.X R0, RZ, RZ, R31, P0 ;  /* 0x000000ffff00c224 */ /* 0x002fe200000e061f */
[----:B------:R-:W-:Y:S01]  /*4840*/  @!UP1 UIADD3 UR10, UPT, UPT, UR34, 0xc0, URZ ;  /* 0x000000c0220a9890 */ /* 0x000fe2000fffe0ff */
[----:B------:R-:W-:Y:S01]  /*4850*/  ISETP.NE.AND P0, PT, R28, 0x2, PT ;  /* 0x000000021c00780c */ /* 0x000fe20003f05270 */
[----:B------:R-:W-:Y:S01]  /*4860*/  UMOV UR11, UR35 ;  /* 0x00000023000b7c82 */ /* 0x000fe20008000000 */
[----:B------:R-:W-:Y:S01]  /*4870*/  UMOV UR12, UR36 ;  /* 0x00000024000c7c82 */ /* 0x000fe20008000000 */
[----:B------:R-:W-:Y:S01]  /*4880*/  @!P4 R2UR UR8, R0 ;  /* 0x000000000008c2ca */ /* 0x000fe200000e0000 */
[----:B------:R-:W-:Y:S01]  /*4890*/  IMAD.IADD R14, R10, 0x1, R94 ;  /* 0x000000010a0e7824 */ /* 0x000fe200078e025e */
[----:B------:R-:W-:Y:S01]  /*48a0*/  @P3 R2UR UR36, R26 ;  /* 0x000000001a2432ca */ /* 0x000fe200000e0000 */
[----:B------:R-:W-:Y:S01]  /*48b0*/  IMAD.IADD R15, R11, 0x1, R95 ;  /* 0x000000010b0f7824 */ /* 0x000fe200078e025f */
[----:B------:R-:W-:Y:S02]  /*48c0*/  SEL R0, RZ, 0x1, P0 ;  /* 0x00000001ff007807 */ /* 0x000fe40000000000 */
[----:B------:R-:W-:Y:S01]  /*48d0*/  LOP3.LUT R29, R29, 0x1, RZ, 0x3c, !PT ;  /* 0x000000011d1d7812 */ /* 0x000fe200078e3cff */
[----:B------:R-:W-:Y:S01]  /*48e0*/  IMAD.U32 R8, RZ, RZ, UR9 ;  /* 0x00000009ff087e24 */ /* 0x000fe2000f8e00ff */
[----:B------:R-:W-:Y:S01]  /*48f0*/  @!UP1 UIADD3 UR9, UPT, UPT, UR7, 0x68, URZ ;  /* 0x0000006807099890 */ /* 0x000fe2000fffe0ff */
[----:B------:R-:W-:Y:S02]  /*4900*/  LOP3.LUT R27, R27, R0, RZ, 0x3c, !PT ;  /* 0x000000001b1b7212 */ /* 0x000fe400078e3cff */
[----:B------:R-:W-:Y:S02]  /*4910*/  SEL R28, R28, RZ, P0 ;  /* 0x000000ff1c1c7207 */ /* 0x000fe40000000000 */
[----:B------:R-:W-:Y:S01]  /*4920*/  IMAD.U32 R9, RZ, RZ, UR8 ;  /* 0x00000008ff097e24 */ /* 0x000fe2000f8e00ff */
[----:B------:R-:W-:Y:S01]  /*4930*/  @!P4 R2UR UR14, R8 ;  /* 0x00000000080ec2ca */ /* 0x000fe200000e0000 */
[----:B------:R-:W-:Y:S01]  /*4940*/  @!UP1 UIADD3 UR8, UPT, UPT, UR7, 0x3200, URZ ;  /* 0x0000320007089890 */ /* 0x000fe2000fffe0ff */
[----:B------:R-:W-:Y:S02]  /*4950*/  VOTEU.ALL UP1, P4 ;  /* 0x0000000000ff7886 */ /* 0x000fe40002020000 */
[----:B------:R-:W-:Y:S11]  /*4960*/  @!P4 R2UR UR15, R9 ;  /* 0x00000000090fc2ca */ /* 0x000ff600000e0000 */
[----:B------:R-:W-:Y:S02]  /*4970*/  @!UPT UIADD3 URZ, UPT, UPT, URZ, URZ, URZ ;  /* 0x000000fffffff290 */ /* 0x000fe4000fffe0ff */
[----:B------:R2:W-:Y:S01]  /*4980*/  @!UP1 UTMALDG.3D [UR8], [UR14], desc[UR18] ;  /* 0x000012080e0095b4 */ /* 0x0005e20008011000 */
[----:B------:R2:W-:Y:S01]  /*4990*/  @!P4 SYNCS.ARRIVE.TRANS64.RED.A0TR RZ, [UR7+0x68], R25 ;  /* 0x00006819ffffc9a7 */ /* 0x0005e20008300407 */
[----:B------:R-:W-:Y:S01]  /*49a0*/  UPLOP3.LUT UP1, UPT, UPT, UPT, UPT, 0x80, 0x8 ;  /* 0x000000000008789c */ /* 0x000fe20003f2f070 */
[----:B------:R-:W-:Y:S01]  /*49b0*/  SYNCS.ARRIVE.TRANS64.RED.A1T0 RZ, [UR13], RZ ;  /* 0x000000ffffff79a7 */ /* 0x000fe2000810040d */
[----:B------:R-:W-:Y:S09]  /*49c0*/  @P3 BRA `(.L_x_79) ;  /* 0xfffffff000a03947 */ /* 0x000ff2000383ffff */
[----:B------:R-:W-:-:S04]  /*49d0*/  SHF.L.U32 R2, R29, 0x1f, RZ ;  /* 0x0000001f1d027819 */ /* 0x000fc800000006ff */
[----:B------:R-:W1:Y:S02]  /*49e0*/  SYNCS.PHASECHK.TRANS64.TRYWAIT P0, [UR7+0x70], R2 ;  /* 0x00007002ff0075a7 */ /* 0x000e640008001107 */
[----:B-1----:R-:W-:Y:S05]  /*49f0*/  @!P0 BRA `(.L_x_80) ;  /* 0x0000004c00e88947 */ /* 0x002fea0003800000 */
.L_x_166:
[----:B------:R-:W3:Y:S02]  /*4a00*/  SYNCS.PHASECHK.TRANS64.TRYWAIT P0, [UR7+0x78], R2 ;  /* 0x00007802ff0075a7 */ /* 0x000ee40008001107 */
[----:B---3--:R-:W-:Y:S05]  /*4a10*/  @!P0 BRA `(.L_x_81) ;  /* 0x0000004c00f88947 */ /* 0x008fea0003800000 */
.L_x_168:
[----:B------:R-:W3:Y:S02]  /*4a20*/  SYNCS.PHASECHK.TRANS64.TRYWAIT P0, [UR7+0x80], R2 ;  /* 0x00008002ff0075a7 */ /* 0x000ee40008001107 */
[----:B---3--:R-:W-:Y:S05]  /*4a30*/  @!P0 BRA `(.L_x_82) ;  /* 0x0000005000088947 */ /* 0x008fea0003800000 */
.L_x_170:
[----:B-1----:R-:W-:-:S07]  /*4a40*/  MOV R0, UR7 ;  /* 0x0000000700007c02 */ /* 0x002fce0008000f00 */
.L_x_83:
[----:B-1----:R-:W-:-:S04]  /*4a50*/  SHF.L.U32 R2, R29, 0x1f, RZ ;  /* 0x0000001f1d027819 */ /* 0x002fc800000006ff */
[----:B------:R1:W3:Y:S03]  /*4a60*/  SYNCS.PHASECHK.TRANS64.TRYWAIT P0, [R0+URZ+0x88], R2 ;  /* 0x00008802000075a7 */ /* 0x0002e600080011ff */
[----:B---3--:R-:W-:Y:S05]  /*4a70*/  @!P0 NANOSLEEP.SYNCS 0x989680 ;  /* 0x009896800000895d */ /* 0x008fea0003900000 */
[----:B------:R-:W3:Y:S02]  /*4a80*/  @!P0 SYNCS.PHASECHK.TRANS64 P0, [R0+URZ+0x88], R2 ;  /* 0x00008802000085a7 */ /* 0x000ee400080010ff */
[----:B--23--:R-:W-:Y:S05]  /*4a90*/  @P0 EXIT ;  /* 0x000000000000094d */ /* 0x00cfea0003800000 */
[----:B------:R-:W-:Y:S05]  /*4aa0*/  BRA `(.L_x_83) ;  /* 0xfffffffc00e87947 */ /* 0x000fea000383ffff */
.L_x_68:
[----:B------:R-:W-:-:S06]  /*4ab0*/  UISETP.GE.AND UP1, UPT, UR8, 0x4, UPT ;  /* 0x000000040800788c */ /* 0x000fcc000bf26270 */
[----:B------:R-:W-:-:S13]  /*4ac0*/  PLOP3.LUT P0, PT, PT, PT, UP1, 0x80, 0x8 ;  /* 0x000000000008781c */ /* 0x000fda0003f0f018 */
[----:B------:R-:W-:Y:S05]  /*4ad0*/  @!P0 EXIT ;  /* 0x000000000000894d */ /* 0x000fea0003800000 */
[----:B------:R-:W-:Y:S01]  /*4ae0*/  BAR.SYNC.DEFER_BLOCKING 0x6, 0xa0 ;  /* 0x0182800000007b1d */ /* 0x000fe20000010000 */
[C---:B------:R-:W-:Y:S01]  /*4af0*/  IMAD.SHL.U32 R3, R108.reuse, 0x40, RZ ;  /* 0x000000406c037824 */ /* 0x040fe200078e00ff */
[C---:B------:R-:W-:Y:S01]  /*4b00*/  LOP3.LUT R110, R108.reuse, 0x60, RZ, 0xc0, !PT ;  /* 0x000000606c6e7812 */ /* 0x040fe200078ec0ff */
[C---:B------:R-:W-:Y:S01]  /*4b10*/  IMAD.SHL.U32 R100, R108.reuse, 0x20, RZ ;  /* 0x000000206c647824 */ /* 0x040fe200078e00ff */
[----:B------:R-:W-:Y:S01]  /*4b20*/  CS2R R106, SRZ ;  /* 0x00000000006a7805 */ /* 0x000fe2000001ff00 */
[C---:B------:R-:W-:Y:S01]  /*4b30*/  IMAD.SHL.U32 R4, R108.reuse, 0x2, RZ ;  /* 0x000000026c047824 */ /* 0x040fe200078e00ff */
[----:B------:R-:W-:Y:S02]  /*4b40*/  UMOV UR49, 0x400 ;  /* 0x0000040000317882 */ /* 0x000fe40000000000 */
[----:B------:R-:W1:Y:S01]  /*4b50*/  LDC R99, c[0x0][0x370] ;  /* 0x0000dc00ff637b82 */ /* 0x000e620000000800 */
[----:B------:R-:W-:Y:S01]  /*4b60*/  ULEA UR49, UR37, UR49, 0x18 ;  /* 0x0000003125317291 */ /* 0x000fe2000f8ec0ff */
[----:B------:R-:W-:Y:S01]  /*4b70*/  LOP3.LUT R2, R3, 0x180, RZ, 0xc0, !PT ;  /* 0x0000018003027812 */ /* 0x000fe200078ec0ff */
[----:B------:R-:W-:Y:S01]  /*4b80*/  IMAD.U32 R46, R108, 0x10000, RZ ;  /* 0x000100006c2e7824 */ /* 0x000fe200078e00ff */
[----:B------:R-:W-:Y:S01]  /*4b90*/  LOP3.LUT R100, R100, 0xc00, RZ, 0xc0, !PT ;  /* 0x00000c0064647812 */ /* 0x000fe200078ec0ff */
[----:B------:R-:W-:Y:S01]  /*4ba0*/  UIADD3 UR4, UPT, UPT, UR49, 0x4200, URZ ;  /* 0x0000420031047890 */ /* 0x000fe2000fffe0ff */
[----:B------:R-:W-:Y:S01]  /*4bb0*/  LOP3.LUT R4, R2, 0x20, R4, 0xf8, !PT ;  /* 0x0000002002047812 */ /* 0x000fe200078ef804 */
[----:B------:R-:W-:Y:S01]  /*4bc0*/  IMAD.SHL.U32 R2, R108, 0x8, RZ ;  /* 0x000000086c027824 */ /* 0x000fe200078e00ff */
[----:B------:R-:W2:Y:S01]  /*4bd0*/  LDC R42, c[0x0][0xb0c] ;  /* 0x0002c300ff2a7b82 */ /* 0x000ea20000000800 */
[----:B------:R-:W-:Y:S01]  /*4be0*/  LOP3.LUT R100, R100, 0x40, R3, 0xf8, !PT ;  /* 0x0000004064647812 */ /* 0x000fe200078ef803 */
[----:B------:R-:W-:Y:S01]  /*4bf0*/  IMAD.MOV.U32 R45, RZ, RZ, RZ ;  /* 0x000000ffff2d7224 */ /* 0x000fe200078e00ff */
[----:B------:R-:W-:Y:S01]  /*4c00*/  LOP3.LUT R46, R46, 0x600000, RZ, 0xc0, !PT ;  /* 0x006000002e2e7812 */ /* 0x000fe200078ec0ff */
[----:B------:R-:W-:Y:S01]  /*4c10*/  IMAD.MOV.U32 R112, RZ, RZ, RZ ;  /* 0x000000ffff707224 */ /* 0x000fe200078e00ff */
[----:B------:R-:W-:-:S02]  /*4c20*/  LOP3.LUT R108, R108, 0x2, RZ, 0xc0, !PT ;  /* 0x000000026c6c7812 */ /* 0x000fc400078ec0ff */
[----:B------:R-:W-:Y:S02]  /*4c30*/  CS2R R104, SRZ ;  /* 0x0000000000687805 */ /* 0x000fe4000001ff00 */
[----:B------:R-:W-:Y:S01]  /*4c40*/  LOP3.LUT R2, R4, 0x30, R2, 0x78, !PT ;  /* 0x0000003004027812 */ /* 0x000fe200078e7802 */
[----:B------:R-:W4:Y:S01]  /*4c50*/  LDC R97, c[0x0][0xb20] ;  /* 0x0002c800ff617b82 */ /* 0x000f220000000800 */
[----:B------:R-:W3:Y:S01]  /*4c60*/  LDS R0, [UR49+0x150] ;  /* 0x00015031ff007984 */ /* 0x000ee20008000800 */
[----:B------:R-:W-:Y:S01]  /*4c70*/  LOP3.LUT R100, R100, 0x200, R3, 0xf8, !PT ;  /* 0x0000020064647812 */ /* 0x000fe200078ef803 */
[----:B------:R-:W-:Y:S01]  /*4c80*/  IMAD.MOV R102, RZ, RZ, -R108 ;  /* 0x000000ffff667224 */ /* 0x000fe200078e0a6c */
[----:B------:R-:W1:Y:S01]  /*4c90*/  LDCU.64 UR52, c[0x0][0x348] ;  /* 0x00006900ff3477ac */ /* 0x000e620008000a00 */
[----:B------:R-:W-:Y:S01]  /*4ca0*/  IMAD.U32 R109, RZ, RZ, UR4 ;  /* 0x00000004ff6d7e24 */ /* 0x000fe2000f8e00ff */
[----:B------:R-:W-:Y:S02]  /*4cb0*/  LOP3.LUT R100, R100, R2, RZ, 0xfc, !PT ;  /* 0x0000000264647212 */ /* 0x000fe400078efcff */
[----:B------:R-:W1:Y:S01]  /*4cc0*/  LDC R41, c[0x0][0xb30] ;  /* 0x0002cc00ff297b82 */ /* 0x000e620000000800 */
[----:B------:R-:W1:Y:S01]  /*4cd0*/  LDCU.64 UR38, c[0x0][0x888] ;  /* 0x00011100ff2677ac */ /* 0x000e620008000a00 */
[----:B------:R-:W1:Y:S06]  /*4ce0*/  LDCU.64 UR44, c[0x0][0x890] ;  /* 0x00011200ff2c77ac */ /* 0x000e6c0008000a00 */
[----:B------:R-:W1:Y:S01]  /*4cf0*/  LDC.64 R92, c[0x0][0xb10] ;  /* 0x0002c400ff5c7b82 */ /* 0x000e620000000a00 */
[----:B------:R-:W-:-:S07]  /*4d00*/  UIADD3 UR48, UPT, UPT, UR49, 0x200, URZ ;  /* 0x0000020031307890 */ /* 0x000fce000fffe0ff */
[----:B------:R-:W1:Y:S08]  /*4d10*/  LDC.64 R38, c[0x0][0xb18] ;  /* 0x0002c600ff267b82 */ /* 0x000e700000000a00 */
[----:B------:R-:W1:Y:S08]  /*4d20*/  LDC.64 R36, c[0x0][0xb28] ;  /* 0x0002ca00ff247b82 */ /* 0x000e700000000a00 */
[----:B------:R-:W1:Y:S01]  /*4d30*/  LDC.64 R90, c[0x0][0x8b0] ;  /* 0x00022c00ff5a7b82 */ /* 0x000e620000000a00 */
[----:B---3--:R-:W-:-:S07]  /*4d40*/  IMAD.IADD R46, R0, 0x1, R46 ;  /* 0x00000001002e7824 */ /* 0x008fce00078e022e */
[----:B------:R-:W3:Y:S08]  /*4d50*/  LDC.64 R88, c[0x0][0x8a8] ;  /* 0x00022a00ff587b82 */ /* 0x000ef00000000a00 */
[----:B--2-4-:R-:W1:Y:S02]  /*4d60*/  LDC R98, c[0x0][0x374] ;  /* 0x0000dd00ff627b82 */ /* 0x014e640000000800 */
.L_x_125:
[----:B------:R-:W-:Y:S02]  /*4d70*/  LEA R0, R112, UR49, 0x3 ;  /* 0x0000003170007c11 */ /* 0x000fe4000f8e18ff */
[----:B------:R-:W-:Y:S02]  /*4d80*/  SHF.L.U32 R2, R106, 0x1f, RZ ;  /* 0x0000001f6a027819 */ /* 0x000fe400000006ff */
[----:B------:R-:W-:Y:S02]  /*4d90*/  LEA R16, R112, UR49, 0x4 ;  /* 0x0000003170107c11 */ /* 0x000fe4000f8e20ff */
[----:B------:R-:W2:Y:S02]  /*4da0*/  SYNCS.PHASECHK.TRANS64.TRYWAIT P0, [R0+URZ+0xa0], R2 ;  /* 0x0000a002000075a7 */ /* 0x000ea400080011ff */
[----:B-12---:R-:W-:Y:S05]  /*4db0*/  @!P0 BRA `(.L_x_84) ;  /* 0x0000004c00408947 */ /* 0x006fea0003800000 */
.L_x_171:
[----:B------:R-:W4:Y:S01]  /*4dc0*/  LDC.64 R10, c[0x0][0xb10] ;  /* 0x0002c400ff0a7b82 */ /* 0x000f220000000a00 */
[----:B------:R-:W3:Y:S01]  /*4dd0*/  LDS.128 R16, [R16+0x130] ;  /* 0x0001300010107984 */ /* 0x000ee20000000c00 */
[----:B-1----:R-:W-:Y:S01]  /*4de0*/  ISETP.NE.AND P1, PT, R41, 0x1, PT ;  /* 0x000000012900780c */ /* 0x002fe20003f25270 */
[----:B--2---:R-:W-:Y:S01]  /*4df0*/  VIADD R0, R0, 0xb0 ;  /* 0x000000b000007836 */ /* 0x004fe20000000000 */
[----:B------:R-:W-:Y:S04]  /*4e00*/  ISETP.GE.AND P0, PT, R40, 0x1, PT ;  /* 0x000000012800780c */ /* 0x000fe80003f06270 */
[----:B------:R-:W1:Y:S01]  /*4e10*/  LDC.64 R8, c[0x0][0xb18] ;  /* 0x0002c600ff087b82 */ /* 0x000e620000000a00 */
[----:B------:R-:W-:Y:S01]  /*4e20*/  PRMT R0, RZ, 0x654, R0 ;  /* 0x00000654ff007816 */ /* 0x000fe20000000000 */
[----:B------:R-:W-:Y:S01]  /*4e30*/  @!PT LDS RZ, [RZ] ;  /* 0x00000000fffff984 */ /* 0x000fe20000000800 */
[----:B------:R-:W-:Y:S01]  /*4e40*/  @!PT LDS RZ, [RZ] ;  /* 0x00000000fffff984 */ /* 0x000fe20000000800 */
[----:B------:R-:W-:Y:S01]  /*4e50*/  @!PT LDS RZ, [RZ] ;  /* 0x00000000fffff984 */ /* 0x000fe20000000800 */
[----:B------:R-:W-:Y:S01]  /*4e60*/  @!PT LDS RZ, [RZ] ;  /* 0x00000000fffff984 */ /* 0x000fe20000000800 */
[----:B------:R2:W-:Y:S06]  /*4e70*/  MEMBAR.ALL.CTA ;  /* 0x0000000000007992 */ /* 0x0005ec0000008000 */
[----:B--2---:R-:W2:Y:S01]  /*4e80*/  FENCE.VIEW.ASYNC.S ;  /* 0x00000000000073c6 */ /* 0x004ea20000000000 */
[----:B------:R-:W1:Y:S08]  /*4e90*/  @!P1 LDC R12, c[0x0][0xb20] ;  /* 0x0002c800ff0c9b82 */ /* 0x000e700000000800 */
[----:B------:R-:W1:Y:S01]  /*4ea0*/  @!P1 LDC R7, c[0x0][0xb0c] ;  /* 0x0002c300ff079b82 */ /* 0x000e620000000800 */
[----:B--2---:R2:W-:Y:S01]  /*4eb0*/  SYNCS.ARRIVE.TRANS64.RED.A1T0 RZ, [R0+URZ], RZ ;  /* 0x000000ff00ff79a7 */ /* 0x0045e200081004ff */
[----:B---3--:R-:W-:Y:S04]  /*4ec0*/  LOP3.LUT P4, RZ, R18, 0x1, RZ, 0xc0, !PT ;  /* 0x0000000112ff7812 */ /* 0x008fe8000788c0ff */
[----:B------:R-:W-:Y:S09]  /*4ed0*/  P2R R111, PR, RZ, 0x10 ;  /* 0x00000010ff6f7803 */ /* 0x000ff20000000000 */
[----:B------:R-:W-:Y:S02]  /*4ee0*/  @P4 MOV R44, R16 ;  /* 0x00000010002c4202 */ /* 0x000fe40000000f00 */
[----:B------:R-:W-:Y:S01]  /*4ef0*/  @P4 LOP3.LUT R43, R17, 0xffff, RZ, 0xc0, !PT ;  /* 0x0000ffff112b4812 */ /* 0x000fe200078ec0ff */
[----:B--2-4-:R-:W-:Y:S06]  /*4f00*/  @!P0 BRA `(.L_x_85) ;  /* 0x0000000000a48947 */ /* 0x014fec0003800000 */
[----:B------:R-:W-:Y:S01]  /*4f10*/  IMAD.HI.U32 R0, R98, R39, RZ ;  /* 0x0000002762007227 */ /* 0x000fe200078e00ff */
[----:B------:R-:W-:Y:S02]  /*4f20*/  ISETP.NE.AND P0, PT, R38, 0x1, PT ;  /* 0x000000012600780c */ /* 0x000fe40003f05270 */
[----:B------:R-:W-:Y:S01]  /*4f30*/  ISETP.NE.AND P2, PT, R40, 0x1, PT ;  /* 0x000000012800780c */ /* 0x000fe20003f45270 */
[----:B------:R-:W-:Y:S01]  /*4f40*/  IMAD.HI.U32 R4, R99, R92, RZ ;  /* 0x0000005c63047227 */ /* 0x000fe200078e00ff */
[----:B------:R-:W-:Y:S02]  /*4f50*/  SHF.R.U32.HI R0, RZ, R97, R0 ;  /* 0x00000061ff007219 */ /* 0x000fe40000011600 */
[----:B------:R-:W-:Y:S01]  /*4f60*/  ISETP.NE.AND P3, PT, R42, 0x1, PT ;  /* 0x000000012a00780c */ /* 0x000fe20003f65270 */
[----:B------:R-:W-:Y:S01]  /*4f70*/  IMAD.HI.U32 R6, R43, R39, RZ ;  /* 0x000000272b067227 */ /* 0x000fe200078e00ff */
[-C--:B------:R-:W-:Y:S02]  /*4f80*/  SHF.R.U32.HI R4, RZ, R93.reuse, R4 ;  /* 0x0000005dff047219 */ /* 0x080fe40000011604 */
[----:B------:R-:W-:Y:S01]  /*4f90*/  SEL R0, R98, R0, !P0 ;  /* 0x0000000062007207 */ /* 0x000fe20004000000 */
[----:B------:R-:W-:Y:S01]  /*4fa0*/  IMAD.HI.U32 R5, R44, R92, RZ ;  /* 0x0000005c2c057227 */ /* 0x000fe200078e00ff */
[----:B------:R-:W-:Y:S03]  /*4fb0*/  SEL R4, R99, R4, !P3 ;  /* 0x0000000463047207 */ /* 0x000fe60005800000 */
[-C--:B------:R-:W-:Y:S01]  /*4fc0*/  IMAD.HI.U32 R3, R0, R36.reuse, RZ ;  /* 0x0000002400037227 */ /* 0x080fe200078e00ff */
[----:B------:R-:W-:Y:S03]  /*4fd0*/  SHF.R.U32.HI R5, RZ, R93, R5 ;  /* 0x0000005dff057219 */ /* 0x000fe60000011605 */
[----:B------:R-:W-:Y:S01]  /*4fe0*/  IMAD.HI.U32 R2, R4, R36, RZ ;  /* 0x0000002404027227 */ /* 0x000fe200078e00ff */
[----:B------:R-:W-:Y:S02]  /*4ff0*/  @P2 SHF.R.U32.HI R0, RZ, R37, R3 ;  /* 0x00000025ff002219 */ /* 0x000fe40000011603 */
[----:B------:R-:W-:Y:S02]  /*5000*/  SHF.R.U32.HI R3, RZ, R97, R6 ;  /* 0x00000061ff037219 */ /* 0x000fe40000011606 */
[----:B------:R-:W-:Y:S01]  /*5010*/  @P2 SHF.R.U32.HI R4, RZ, R37, R2 ;  /* 0x00000025ff042219 */ /* 0x000fe20000011602 */
[----:B------:R-:W-:Y:S01]  /*5020*/  IMAD R0, R40, R0, RZ ;  /* 0x0000000028007224 */ /* 0x000fe200078e02ff */
[----:B------:R-:W-:Y:S02]  /*5030*/  SEL R3, R43, R3, !P0 ;  /* 0x000000032b037207 */ /* 0x000fe40004000000 */
[----:B------:R-:W-:Y:S01]  /*5040*/  SEL R2, R44, R5, !P3 ;  /* 0x000000052c027207 */ /* 0x000fe20005800000 */
[----:B------:R-:W-:Y:S01]  /*5050*/  IMAD R5, R40, R4, RZ ;  /* 0x0000000428057224 */ /* 0x000fe200078e02ff */
[C---:B------:R-:W-:Y:S01]  /*5060*/  ISETP.GE.AND P0, PT, R3.reuse, R0, PT ;  /* 0x000000000300720c */ /* 0x040fe20003f06270 */
[C---:B------:R-:W-:Y:S03]  /*5070*/  IMAD.HI.U32 R0, R3.reuse, R36, RZ ;  /* 0x0000002403007227 */ /* 0x040fe600078e00ff */
[C---:B------:R-:W-:Y:S02]  /*5080*/  ISETP.GE.OR P0, PT, R2.reuse, R5, P0 ;  /* 0x000000050200720c */ /* 0x040fe40000706670 */
[----:B------:R-:W-:Y:S04]  /*5090*/  SHF.R.U32.HI R0, RZ, R37, R0 ;  /* 0x00000025ff007219 */ /* 0x000fe80000011600 */
[C---:B------:R-:W-:Y:S05]  /*50a0*/  SEL R6, R3.reuse, R0, !P2 ;  /* 0x0000000003067207 */ /* 0x040fea0005000000 */
        /* <DEDUP_REMOVED lines=14> */
[----:B------:R-:W-:Y:S07]  /*5190*/  IMAD R43, R3, R38, R43 ;  /* 0x00000026032b7224 */ /* 0x000fee00078e022b */
.L_x_85:
[----:B-1----:R-:W-:Y:S01]  /*51a0*/  @!P1 ISETP.NE.AND P0, PT, R8, 0x1, PT ;  /* 0x000000010800980c */ /* 0x002fe20003f05270 */
[----:B------:R-:W-:Y:S01]  /*51b0*/  @!P1 IMAD.HI.U32 R0, R44, R10, RZ ;  /* 0x0000000a2c009227 */ /* 0x000fe200078e00ff */
[----:B------:R-:W-:Y:S01]  /*51c0*/  @!P1 ISETP.NE.AND P2, PT, R7, 0x1, PT ;  /* 0x000000010700980c */ /* 0x000fe20003f45270 */
[----:B------:R-:W-:Y:S01]  /*51d0*/  ULOP3.LUT UP0, URZ, UR48, 0x1b0, URZ, 0xc0, !UPT ;  /* 0x000001b030ff7892 */ /* 0x000fe2000f80c0ff */
[----:B------:R-:W-:Y:S01]  /*51e0*/  R2UR UR42, R15 ;  /* 0x000000000f2a72ca */ /* 0x000fe200000e0000 */
[C---:B------:R-:W-:Y:S01]  /*51f0*/  @!P1 IMAD.HI.U32 R2, R43.reuse, R9, RZ ;  /* 0x000000092b029227 */ /* 0x040fe200078e00ff */
[----:B------:R-:W-:Y:S02]  /*5200*/  @!P1 SHF.R.U32.HI R0, RZ, R11, R0 ;  /* 0x0000000bff009219 */ /* 0x000fe40000011600 */
[----:B------:R-:W-:Y:S01]  /*5210*/  R2UR UR41, R14 ;  /* 0x000000000e2972ca */ /* 0x000fe200000e0000 */
[----:B------:R-:W-:Y:S01]  /*5220*/  VIADD R112, R112, 0x1 ;  /* 0x0000000170707836 */ /* 0x000fe20000000000 */
[----:B------:R-:W-:Y:S02]  /*5230*/  @!P1 SHF.R.U32.HI R2, RZ, R12, R2 ;  /* 0x0000000cff029219 */ /* 0x000fe40000011602 */
[----:B------:R-:W-:Y:S02]  /*5240*/  @!P1 SEL R3, R44, R0, !P2 ;  /* 0x000000002c039207 */ /* 0x000fe40005000000 */
[----:B------:R-:W-:Y:S02]  /*5250*/  @!P1 SEL R2, R43, R2, !P0 ;  /* 0x000000022b029207 */ /* 0x000fe40004000000 */
[----:B------:R-:W-:Y:S01]  /*5260*/  @P4 SHF.R.U32.HI R103, RZ, 0x10, R17 ;  /* 0x00000010ff674819 */ /* 0x000fe20000011611 */
[----:B------:R-:W-:Y:S02]  /*5270*/  USHF.L.U32 UR42, UR42, 0x6, URZ ;  /* 0x000000062a2a7899 */ /* 0x000fe400080006ff */
[----:B------:R-:W-:Y:S02]  /*5280*/  @!P1 IMAD.IADD R0, R2, 0x1, -R3 ;  /* 0x0000000102009824 */ /* 0x000fe400078e0a03 */
[----:B------:R-:W-:Y:S01]  /*5290*/  @!P1 IMAD.IADD R2, R3, 0x1, -R2 ;  /* 0x0000000103029824 */ /* 0x000fe200078e0a02 */
[----:B------:R-:W-:Y:S01]  /*52a0*/  USHF.L.U32 UR41, UR41, 0x8, URZ ;  /* 0x0000000829297899 */ /* 0x000fe200080006ff */
[----:B------:R-:W-:Y:S02]  /*52b0*/  @!P1 IMAD R44, R0, R7, R44 ;  /* 0x00000007002c9224 */ /* 0x000fe400078e022c */
[----:B------:R-:W-:Y:S01]  /*52c0*/  @!P1 IMAD R43, R2, R8, R43 ;  /* 0x00000008022b9224 */ /* 0x000fe200078e022b */
[----:B------:R-:W-:Y:S08]  /*52d0*/  BRA.U !UP0, `(.L_x_86) ;  /* 0x0000000108407547 */ /* 0x000ff0000b800000 */
[----:B------:R-:W1:Y:S01]  /*52e0*/  LDCU.64 UR8, c[0x4][0x88] ;  /* 0x01001100ff0877ac */ /* 0x000e620008000a00 */
[----:B------:R-:W-:Y:S01]  /*52f0*/  MOV R3, 0x0 ;  /* 0x0000000000037802 */ /* 0x000fe20000000f00 */
[----:B------:R-:W-:Y:S02]  /*5300*/  HFMA2 R12, -RZ, RZ, 0, 5.9604644775390625e-08 ;  /* 0x00000001ff0c7431 */ /* 0x000fe400000001ff */
[----:B------:R-:W-:Y:S02]  /*5310*/  IMAD.MOV.U32 R8, RZ, RZ, 0x70 ;  /* 0x00000070ff087424 */ /* 0x000fe400078e00ff */
[----:B------:R-:W-:Y:S01]  /*5320*/  IMAD.MOV.U32 R13, RZ, RZ, RZ ;  /* 0x000000ffff0d7224 */ /* 0x000fe200078e00ff */
[----:B------:R-:W2:Y:S01]  /*5330*/  LDCU.64 UR6, c[0x4][0x90] ;  /* 0x01001200ff0677ac */ /* 0x000ea20008000a00 */
[----:B------:R-:W3:Y:S01]  /*5340*/  LDC.64 R2, c[0x4][R3] ;  /* 0x0100000003027b82 */ /* 0x000ee20000000a00 */
[----:B------:R-:W4:Y:S01]  /*5350*/  LDCU.64 UR4, c[0x4][0x8] ;  /* 0x01000100ff0477ac */ /* 0x000f220008000a00 */
[----:B-1----:R-:W-:Y:S01]  /*5360*/  MOV R5, UR9 ;  /* 0x0000000900057c02 */ /* 0x002fe20008000f00 */
[----:B------:R-:W-:Y:S01]  /*5370*/  IMAD.U32 R4, RZ, RZ, UR8 ;  /* 0x00000008ff047e24 */ /* 0x000fe2000f8e00ff */
[----:B--2---:R-:W-:Y:S01]  /*5380*/  MOV R7, UR7 ;  /* 0x0000000700077c02 */ /* 0x004fe20008000f00 */
[----:B------:R-:W-:Y:S01]  /*5390*/  IMAD.U32 R6, RZ, RZ, UR6 ;  /* 0x00000006ff067e24 */ /* 0x000fe2000f8e00ff */
[----:B----4-:R-:W-:Y:S01]  /*53a0*/  MOV R11, UR5 ;  /* 0x00000005000b7c02 */ /* 0x010fe20008000f00 */
[----:B------:R-:W-:Y:S02]  /*53b0*/  IMAD.U32 R10, RZ, RZ, UR4 ;  /* 0x00000004ff0a7e24 */ /* 0x000fe4000f8e00ff */
[----:B------:R-:W-:Y:S07]  /*53c0*/  LEPC R20, `(.L_x_86) ;  /* 0x000000001014794e */ /* 0x000fee0000000000 */
[----:B---3-5:R-:W-:Y:S05]  /*53d0*/  CALL.ABS.NOINC R2 ;  /* 0x0000000002007343 */ /* 0x028fea0003c00000 */
.L_x_86:
[----:B------:R-:W-:Y:S01]  /*53e0*/  LOP3.LUT P0, RZ, R109, 0x1b0, RZ, 0xc0, !PT ;  /* 0x000001b06dff7812 */ /* 0x000fe2000780c0ff */
[----:B------:R-:W-:Y:S11]  /*53f0*/  BSSY.RECONVERGENT B6, `(.L_x_87) ;  /* 0x0000013000067945 */ /* 0x000ff60003800200 */
[----:B------:R-:W-:Y:S01]  /*5400*/  @!UPT UIADD3 URZ, UPT, UPT, URZ, URZ, URZ ;  /* 0x000000fffffff290 */ /* 0x000fe2000fffe0ff */
[----:B------:R-:W-:Y:S05]  /*5410*/  @!P0 BRA `(.L_x_88) ;  /* 0x0000000000408947 */ /* 0x000fea0003800000 */
        /* <DEDUP_REMOVED lines=16> */
.L_x_88:
[----:B------:R-:W-:Y:S05]  /*5520*/  BSYNC.RECONVERGENT B6 ;  /* 0x0000000000067941 */ /* 0x000fea0003800200 */
.L_x_87:
[----:B------:R-:W-:Y:S01]  /*5530*/  ISETP.NE.U32.AND P4, PT, R90, RZ, PT ;  /* 0x000000ff5a00720c */ /* 0x000fe20003f85070 */
[----:B------:R-:W-:Y:S01]  /*5540*/  UISETP.NE.AND UP2, UPT, UR50, URZ, UPT ;  /* 0x000000ff3200728c */ /* 0x000fe2000bf45270 */
[----:B------:R-:W-:Y:S01]  /*5550*/  ISETP.NE.U32.AND P2, PT, RZ, UR38, PT ;  /* 0x00000026ff007c0c */ /* 0x000fe2000bf45070 */
[----:B------:R-:W-:Y:S01]  /*5560*/  UISETP.NE.U32.AND UP1, UPT, UR44, URZ, UPT ;  /* 0x000000ff2c00728c */ /* 0x000fe2000bf25070 */
[----:B------:R-:W-:Y:S01]  /*5570*/  ISETP.NE.AND.EX P4, PT, R91, RZ, PT, P4 ;  /* 0x000000ff5b00720c */ /* 0x000fe20003f85340 */
[----:B------:R-:W-:Y:S01]  /*5580*/  UPLOP3.LUT UP0, UPT, UPT, UPT, UPT, 0x40, 0x4 ;  /* 0x000000000004789c */ /* 0x000fe20003f0e870 */
[----:B------:R-:W-:Y:S01]  /*5590*/  ISETP.NE.AND.EX P2, PT, RZ, UR39, PT, P2 ;  /* 0x00000027ff007c0c */ /* 0x000fe2000bf45320 */
[----:B------:R-:W-:Y:S01]  /*55a0*/  UISETP.NE.AND.EX UP1, UPT, UR45, URZ, UPT, UP1 ;  /* 0x000000ff2d00728c */ /* 0x000fe2000bf25310 */
[----:B------:R-:W-:Y:S04]  /*55b0*/  PLOP3.LUT P1, PT, PT, PT, UP2, 0x80, 0x8 ;  /* 0x000000000008781c */ /* 0x000fe80003f2f028 */
[----:B------:R-:W-:Y:S06]  /*55c0*/  @UP2 UPLOP3.LUT UP0, UPT, UPT, UPT, UP1, 0x80, 0x8 ;  /* 0x000000000008289c */ /* 0x000fec0003f0f010 */
[----:B------:R-:W-:Y:S01]  /*55d0*/  PLOP3.LUT P0, PT, PT, PT, UP0, 0x80, 0x8 ;  /* 0x000000000008781c */ /* 0x000fe20003f0f008 */
[----:B------:R-:W-:Y:S01]  /*55e0*/  @!UPT UIADD3 URZ, UPT, UPT, URZ, URZ, URZ ;  /* 0x000000fffffff290 */ /* 0x000fe2000fffe0ff */
[----:B------:R-:W-:Y:S11]  /*55f0*/  BRA.U !UP1, `(.L_x_89) ;  /* 0x0000000109387547 */ /* 0x000ff6000b800000 */
[----:B------:R-:W-:Y:S01]  /*5600*/  UISETP.NE.U32.AND UP0, UPT, UR38, URZ, UPT ;  /* 0x000000ff2600728c */ /* 0x000fe2000bf05070 */
[----:B------:R-:W-:Y:S02]  /*5610*/  HFMA2 R0, -RZ, RZ, 0, 5.9604644775390625e-08 ;  /* 0x00000001ff007431 */ /* 0x000fe400000001ff */
[----:B------:R-:W-:Y:S01]  /*5620*/  IMAD.MOV.U32 R96, RZ, RZ, 0x1 ;  /* 0x00000001ff607424 */ /* 0x000fe200078e00ff */
[----:B------:R-:W-:Y:S06]  /*5630*/  UISETP.NE.AND.EX UP0, UPT, UR39, URZ, UPT, UP0 ;  /* 0x000000ff2700728c */ /* 0x000fec000bf05300 */
[----:B------:R-:W-:Y:S05]  /*5640*/  PLOP3.LUT P3, PT, PT, PT, UP0, 0x80, 0x8 ;  /* 0x000000000008781c */ /* 0x000fea0003f6f008 */
[----:B------:R-:W1:Y:S01]  /*5650*/  @UP0 LDCU.64 UR6, c[0x0][0x888] ;  /* 0x00011100ff0607ac */ /* 0x000e620008000a00 */
[----:B------:R-:W-:Y:S07]  /*5660*/  @UP0 UIMAD UR4, UR36, UR44, URZ ;  /* 0x0000002c240402a4 */ /* 0x000fee000f8e02ff */
[----:B------:R-:W-:Y:S01]  /*5670*/  @!P3 PRMT R96, R0, 0x7610, R96 ;  /* 0x000076100060b816 */ /* 0x000fe20000000060 */
[----:B-1----:R-:W-:Y:S03]  /*5680*/  @UP0 UIMAD.WIDE UR6, UR4, 0x4, UR6 ;  /* 0x00000004040608a5 */ /* 0x002fe6000f8e0206 */
[----:B------:R-:W1:Y:S03]  /*5690*/  @!UP0 LDCU UR4, c[0x0][0x880] ;  /* 0x00011000ff0487ac */ /* 0x000e660008000800 */
[----:B------:R-:W-:Y:S01]  /*56a0*/  IMAD.U32 R2, RZ, RZ, UR6 ;  /* 0x00000006ff027e24 */ /* 0x000fe2000f8e00ff */
[----:B------:R-:W-:Y:S05]  /*56b0*/  MOV R3, UR7 ;  /* 0x0000000700037c02 */ /* 0x000fea0008000f00 */
[----:B-----5:R2:W5:Y:S02]  /*56c0*/  @P3 LDG.E R49, desc[UR46][R2.64] ;  /* 0x0000002e02313981 */ /* 0x020564000c1e1900 */
[----:B-12---:R-:W-:Y:S02]  /*56d0*/  @!P3 IMAD.U32 R49, RZ, RZ, UR4 ;  /* 0x00000004ff31be24 */ /* 0x006fe4000f8e00ff */
.L_x_89:
[----:B------:R-:W-:Y:S05]  /*56e0*/  @!P4 BRA `(.L_x_90) ;  /* 0x000000000020c947 */ /* 0x000fea0003800000 */
[----:B------:R-:W-:Y:S04]  /*56f0*/  ISETP.NE.U32.AND P3, PT, R88, RZ, PT ;  /* 0x000000ff5800720c */ /* 0x000fe80003f65070 */
[----:B------:R-:W-:Y:S11]  /*5700*/  ISETP.NE.AND.EX P3, PT, R89, RZ, PT, P3 ;  /* 0x000000ff5900720c */ /* 0x000ff60003f65330 */
[----:B------:R-:W-:Y:S02]  /*5710*/  @!UPT UIADD3 URZ, UPT, UPT, URZ, URZ, URZ ;  /* 0x000000fffffff290 */ /* 0x000fe4000fffe0ff */
[----:B------:R-:W1:Y:S01]  /*5720*/  @P3 LDC.64 R2, c[0x0][0x8a8] ;  /* 0x00022a00ff023b82 */ /* 0x000e620000000a00 */
[----:B------:R-:W-:Y:S04]  /*5730*/  @P3 IMAD R0, R90, UR36, RZ ;  /* 0x000000245a003c24 */ /* 0x000fe8000f8e02ff */
[----:B-1----:R-:W-:Y:S05]  /*5740*/  @P3 IMAD.WIDE R2, R0, 0x4, R2 ;  /* 0x0000000400023825 */ /* 0x002fea00078e0202 */
[----:B-----5:R1:W5:Y:S02]  /*5750*/  @P3 LDG.E R47, desc[UR46][R2.64] ;  /* 0x0000002e022f3981 */ /* 0x020364000c1e1900 */
[----:B-1----:R-:W2:Y:S02]  /*5760*/  @!P3 LDC R47, c[0x0][0x8a0] ;  /* 0x00022800ff2fbb82 */ /* 0x002ea40000000800 */
.L_x_90:
[----:B-----5:R-:W-:Y:S01]  /*5770*/  FSETP.NEU.AND P4, PT, R49, RZ, PT ;  /* 0x000000ff3100720b */ /* 0x020fe20003f8d000 */
[----:B------:R-:W-:Y:S01]  /*5780*/  BSSY B1, `(.L_x_91) ;  /* 0x0000042000017945 */ /* 0x000fe20003800000 */
[----:B------:R-:W-:Y:S01]  /*5790*/  SEL R5, RZ, 0xffffffff, P2 ;  /* 0xffffffffff057807 */ /* 0x000fe20001000000 */
[----:B------:R-:W-:Y:S01]  /*57a0*/  IMAD.MOV.U32 R115, RZ, RZ, 0x1 ;  /* 0x00000001ff737424 */ /* 0x000fe200078e00ff */
[----:B------:R-:W-:Y:S02]  /*57b0*/  LOP3.LUT P3, RZ, R96, 0xff, RZ, 0xc0, !PT ;  /* 0x000000ff60ff7812 */ /* 0x000fe4000786c0ff */
[----:B------:R-:W-:Y:S02]  /*57c0*/  CS2R R86, SRZ ;  /* 0x0000000000567805 */ /* 0x000fe4000001ff00 */
[----:B------:R-:W-:Y:S02]  /*57d0*/  @P1 SEL R0, RZ, 0xffffffff, P4 ;  /* 0xffffffffff001807 */ /* 0x000fe40002000000 */
[----:B------:R-:W-:Y:S02]  /*57e0*/  CS2R R84, SRZ ;  /* 0x0000000000547805 */ /* 0x000fe4000001ff00 */
[----:B------:R-:W-:Y:S02]  /*57f0*/  LEA R2, R105, UR49, 0x3 ;  /* 0x0000003169027c11 */ /* 0x000fe4000f8e18ff */
[----:B------:R-:W-:Y:S02]  /*5800*/  CS2R R82, SRZ ;  /* 0x0000000000527805 */ /* 0x000fe4000001ff00 */
[----:B------:R-:W-:Y:S02]  /*5810*/  @P0 SEL R0, R5, R0, !P3 ;  /* 0x0000000005000207 */ /* 0x000fe40005800000 */
[----:B------:R-:W-:Y:S02]  /*5820*/  CS2R R80, SRZ ;  /* 0x0000000000507805 */ /* 0x000fe4000001ff00 */
[----:B------:R-:W-:Y:S02]  /*5830*/  LEA R113, R45, UR49, 0x3 ;  /* 0x000000312d717c11 */ /* 0x000fe4000f8e18ff */
[----:B------:R-:W-:Y:S02]  /*5840*/  @P1 LOP3.LUT R0, R0, 0x1, RZ, 0xc0, !PT ;  /* 0x0000000100001812 */ /* 0x000fe400078ec0ff */
[----:B------:R-:W-:Y:S02]  /*5850*/  SHF.L.U32 R3, R107, 0x1f, RZ ;  /* 0x0000001f6b037819 */ /* 0x000fe400000006ff */
[----:B------:R-:W-:Y:S02]  /*5860*/  ISETP.NE.U32.OR P6, PT, R0, 0x1, !P1 ;  /* 0x000000010000780c */ /* 0x000fe40004fc5470 */
[----:B------:R-:W-:Y:S02]  /*5870*/  PLOP3.LUT P2, PT, PT, PT, UP1, 0x80, 0x8 ;  /* 0x000000000008781c */ /* 0x000fe40003f4f018 */
[----:B------:R-:W-:Y:S02]  /*5880*/  LEA.HI R48, R45, R45, RZ, 0x1 ;  /* 0x0000002d2d307211 */ /* 0x000fe400078f08ff */
[----:B------:R-:W-:Y:S02]  /*5890*/  SEL R4, RZ, 0xffffffff, P4 ;  /* 0xffffffffff047807 */ /* 0x000fe40002000000 */
[----:B------:R-:W-:Y:S05]  /*58a0*/  P2R R118, PR, RZ, 0x40 ;  /* 0x00000040ff767803 */ /* 0x000fea0000000000 */
[----:B------:R-:W-:Y:S02]  /*58b0*/  @P6 SHF.L.U32 R0, R104, 0x1f, RZ ;  /* 0x0000001f68006819 */ /* 0x000fe400000006ff */
[----:B------:R-:W-:Y:S02]  /*58c0*/  @P2 SEL R4, R5, R4, !P3 ;  /* 0x0000000405042207 */ /* 0x000fe40005800000 */
[----:B------:R1:W3:Y:S02]  /*58d0*/  @P6 SYNCS.PHASECHK.TRANS64.TRYWAIT P1, [R2+URZ+0x50], R0 ;  /* 0x00005000020065a7 */ /* 0x0002e400080211ff */
[----:B------:R-:W-:Y:S04]  /*58e0*/  LOP3.LUT R4, R4, 0x1, RZ, 0xc0, !PT ;  /* 0x0000000104047812 */ /* 0x000fe800078ec0ff */
[----:B------:R-:W-:Y:S04]  /*58f0*/  ISETP.NE.U32.AND P5, PT, R4, 0x1, PT ;  /* 0x000000010400780c */ /* 0x000fe80003fa5070 */
[----:B------:R-:W-:Y:S01]  /*5900*/  P2R R116, PR, RZ, 0x20 ;  /* 0x00000020ff747803 */ /* 0x000fe20000000000 */
[----:B------:R4:W2:Y:S01]  /*5910*/  SYNCS.PHASECHK.TRANS64.TRYWAIT P0, [R113+URZ+0xc0], R3 ;  /* 0x0000c003710075a7 */ /* 0x0008a200080011ff */
[C---:B-1----:R-:W-:Y:S01]  /*5920*/  IMAD.SHL.U32 R0, R48.reuse, 0x80, RZ ;  /* 0x0000008030007824 */ /* 0x042fe200078e00ff */
[----:B------:R-:W-:Y:S04]  /*5930*/  LOP3.LUT R48, R48, 0xffe, RZ, 0xc0, !PT ;  /* 0x00000ffe30307812 */ /* 0x000fe800078ec0ff */
[----:B------:R-:W-:Y:S01]  /*5940*/  LOP3.LUT R0, R0, 0xffffff00, RZ, 0xc0, !PT ;  /* 0xffffff0000007812 */ /* 0x000fe200078ec0ff */
[----:B------:R-:W-:Y:S04]  /*5950*/  IMAD.IADD R48, R45, 0x1, -R48 ;  /* 0x000000012d307824 */ /* 0x000fe800078e0a30 */
[----:B------:R-:W-:Y:S04]  /*5960*/  IMAD.IADD R0, R46, 0x1, R0 ;  /* 0x000000012e007824 */ /* 0x000fe800078e0200 */
[----:B------:R-:W-:Y:S01]  /*5970*/  IMAD R48, R48, 0x100000, R0 ;  /* 0x0010000030307824 */ /* 0x000fe200078e0200 */
[----:B---3--:R-:W-:Y:S01]  /*5980*/  @P6 SEL R115, RZ, 0x1, !P1 ;  /* 0x00000001ff736807 */ /* 0x008fe20004800000 */
[----:B----4-:R-:W-:Y:S06]  /*5990*/  @!P6 BRA `(.L_x_92) ;  /* 0x000000000080e947 */ /* 0x010fec0003800000 */
[----:B------:R-:W-:Y:S01]  /*59a0*/  @P5 IMAD R5, R105, 0x1000, R100 ;  /* 0x0000100069055824 */ /* 0x000fe200078e0264 */
[----:B------:R-:W-:Y:S01]  /*59b0*/  ISETP.NE.AND P1, PT, R115, RZ, PT ;  /* 0x000000ff7300720c */ /* 0x000fe20003f25270 */
[----:B------:R-:W-:Y:S01]  /*59c0*/  BSSY B0, `(.L_x_93) ;  /* 0x000000b000007945 */ /* 0x000fe20003800000 */
[----:B------:R-:W-:Y:S01]  /*59d0*/  CS2R R82, SRZ ;  /* 0x0000000000527805 */ /* 0x000fe2000001ff00 */
[----:B------:R-:W-:Y:S01]  /*59e0*/  @P5 VIADD R4, R5, UR49 ;  /* 0x0000003105045c36 */ /* 0x000fe20008000000 */
[----:B------:R-:W-:Y:S02]  /*59f0*/  CS2R R80, SRZ ;  /* 0x0000000000507805 */ /* 0x000fe4000001ff00 */
[----:B------:R-:W-:Y:S02]  /*5a00*/  CS2R R86, SRZ ;  /* 0x0000000000567805 */ /* 0x000fe4000001ff00 */
[----:B------:R-:W-:Y:S01]  /*5a10*/  CS2R R84, SRZ ;  /* 0x0000000000547805 */ /* 0x000fe2000001ff00 */
[----:B------:R-:W-:Y:S04]  /*5a20*/  @P5 IMAD R4, R108, -0x10, R4 ;  /* 0xfffffff06c045824 */ /* 0x000fe800078e0204 */
[----:B------:R-:W-:Y:S05]  /*5a30*/  @P1 BRA `(.L_x_94) ;  /* 0x00000000000c1947 */ /* 0x000fea0003800000 */
[----:B------:R-:W-:Y:S04]  /*5a40*/  SHF.L.U32 R0, R104, 0x1f, RZ ;  /* 0x0000001f68007819 */ /* 0x000fe800000006ff */
[----:B------:R-:W1:Y:S02]  /*5a50*/  SYNCS.PHASECHK.TRANS64.TRYWAIT P1, [R2+URZ+0x50], R0 ;  /* 0x00005000020075a7 */ /* 0x000e6400080211ff */
[----:B-1----:R-:W-:Y:S05]  /*5a60*/  @!P1 BRA `(.L_x_95) ;  /* 0x0000004000289947 */ /* 0x002fea0003800000 */
.L_x_94:
[----:B------:R-:W-:Y:S05]  /*5a70*/  BSYNC B0 ;  /* 0x0000000000007941 */ /* 0x000fea0003800000 */
.L_x_93:
[----:B------:R-:W-:Y:S01]  /*5a80*/  ISETP.NE.AND P1, PT, R116, RZ, PT ;  /* 0x000000ff7400720c */ /* 0x000fe20003f25270 */
[----:B-1----:R-:W-:Y:S02]  /*5a90*/  VIADD R2, R2, 0x70 ;  /* 0x0000007002027836 */ /* 0x002fe40000000000 */
[----:B------:R-:W-:Y:S02]  /*5aa0*/  IMAD.U32 R0, RZ, RZ, UR37 ;  /* 0x00000025ff007e24 */ /* 0x000fe4000f8e00ff */
[----:B------:R-:W-:Y:S03]  /*5ab0*/  VIADD R105, R105, 0x1 ;  /* 0x0000000169697836 */ /* 0x000fe60000000000 */
[----:B------:R-:W-:Y:S05]  /*5ac0*/  PRMT R0, R0, 0x654, R2 ;  /* 0x0000065400007816 */ /* 0x000fea0000000002 */
[----:B------:R1:W3:Y:S04]  /*5ad0*/  @P1 LDS.128 R80, [R5+UR49+0x200] ;  /* 0x0002003105501984 */ /* 0x0002e80008000c00 */
[----:B------:R1:W4:Y:S01]  /*5ae0*/  @P1 LDS.128 R84, [R4+0x210] ;  /* 0x0002100004541984 */ /* 0x0003220000000c00 */
[C---:B------:R-:W-:Y:S01]  /*5af0*/  ISETP.NE.AND P1, PT, R105.reuse, 0x4, PT ;  /* 0x000000046900780c */ /* 0x040fe20003f25270 */
[----:B------:R-:W-:Y:S01]  /*5b00*/  @!PT LDS RZ, [RZ] ;  /* 0x00000000fffff984 */ /* 0x000fe20000000800 */
[----:B------:R-:W-:Y:S01]  /*5b10*/  @!PT LDS RZ, [RZ] ;  /* 0x00000000fffff984 */ /* 0x000fe20000000800 */
[----:B------:R-:W-:Y:S01]  /*5b20*/  @!PT LDS RZ, [RZ] ;  /* 0x00000000fffff984 */ /* 0x000fe20000000800 */
[----:B------:R-:W-:Y:S01]  /*5b30*/  @!PT LDS RZ, [RZ] ;  /* 0x00000000fffff984 */ /* 0x000fe20000000800 */
[----:B------:R5:W-:Y:S06]  /*5b40*/  MEMBAR.ALL.CTA ;  /* 0x0000000000007992 */ /* 0x000bec0000008000 */
[----:B-----5:R-:W5:Y:S01]  /*5b50*/  FENCE.VIEW.ASYNC.S ;  /* 0x00000000000073c6 */ /* 0x020f620000000000 */
[----:B------:R-:W-:Y:S01]  /*5b60*/  SEL R105, R105, RZ, P1 ;  /* 0x000000ff69697207 */ /* 0x000fe20000800000 */
[----:B-----5:R5:W-:Y:S02]  /*5b70*/  SYNCS.ARRIVE.TRANS64.RED.A1T0 RZ, [R0+URZ], RZ ;  /* 0x000000ff00ff79a7 */ /* 0x020be400081004ff */
[----:B-----5:R-:W-:Y:S04]  /*5b80*/  SEL R0, RZ, 0x1, P1 ;  /* 0x00000001ff007807 */ /* 0x020fe80000800000 */
[----:B-1-3--:R-:W-:Y:S02]  /*5b90*/  LOP3.LUT R104, R104, R0, RZ, 0x3c, !PT ;  /* 0x0000000068687212 */ /* 0x00afe400078e3cff */
.L_x_92:
[----:B------:R-:W-:Y:S05]  /*5ba0*/  BSYNC B1 ;  /* 0x0000000000017941 */ /* 0x000fea0003800000 */
.L_x_91:
[----:B------:R-:W-:Y:S04]  /*5bb0*/  SHF.R.U32.HI R0, RZ, 0x15, R48 ;  /* 0x00000015ff007819 */ /* 0x000fe80000011630 */
[----:B------:R-:W-:Y:S01]  /*5bc0*/  LOP3.LUT P1, RZ, R0, 0x3, R101, 0x48, !PT ;  /* 0x0000000300ff7812 */ /* 0x000fe20007824865 */
[----:B------:R-:W-:Y:S01]  /*5bd0*/  @!UPT UIADD3 URZ, UPT, UPT, URZ, URZ, URZ ;  /* 0x000000fffffff290 */ /* 0x000fe2000fffe0ff */
[----:B--2---:R-:W-:Y:S11]  /*5be0*/  @P0 BRA `(.L_x_96) ;  /* 0x0000000000080947 */ /* 0x004ff60003800000 */
[----:B------:R-:W1:Y:S02]  /*5bf0*/  SYNCS.PHASECHK.TRANS64.TRYWAIT P0, [R113+URZ+0xc0], R3 ;  /* 0x0000c003710075a7 */ /* 0x000e6400080011ff */
[----:B-1----:R-:W-:Y:S05]  /*5c00*/  @!P0 BRA `(.L_x_97) ;  /* 0x0000003c00d48947 */ /* 0x002fea0003800000 */
.L_x_96:
[----:B------:R-:W-:Y:S05]  /*5c10*/  @!P1 BRA `(.L_x_98) ;  /* 0x0000000000409947 */ /* 0x000fea0003800000 */
[----:B------:R-:W2:Y:S01]  /*5c20*/  LDCU.64 UR8, c[0x4][0x78] ;  /* 0x01000f00ff0877ac */ /* 0x000ea20008000a00 */
[----:B-1----:R-:W-:Y:S01]  /*5c30*/  MOV R3, 0x0 ;  /* 0x0000000000037802 */ /* 0x002fe20000000f00 */
[----:B------:R-:W-:Y:S02]  /*5c40*/  HFMA2 R12, -RZ, RZ, 0, 5.9604644775390625e-08 ;  /* 0x00000001ff0c7431 */ /* 0x000fe400000001ff */
[----:B------:R-:W-:Y:S02]  /*5c50*/  IMAD.MOV.U32 R8, RZ, RZ, 0x192 ;  /* 0x00000192ff087424 */ /* 0x000fe400078e00ff */
[----:B------:R-:W-:Y:S01]  /*5c60*/  IMAD.MOV.U32 R13, RZ, RZ, RZ ;  /* 0x000000ffff0d7224 */ /* 0x000fe200078e00ff */
[----:B------:R-:W1:Y:S01]  /*5c70*/  LDCU.64 UR6, c[0x4][0x80] ;  /* 0x01001000ff0677ac */ /* 0x000e620008000a00 */
[----:B------:R-:W3:Y:S01]  /*5c80*/  LDC.64 R2, c[0x4][R3] ;  /* 0x0100000003027b82 */ /* 0x000ee20000000a00 */
[----:B------:R-:W5:Y:S01]  /*5c90*/  LDCU.64 UR4, c[0x4][0x18] ;  /* 0x01000300ff0477ac */ /* 0x000f620008000a00 */
[----:B--2---:R-:W-:Y:S01]  /*5ca0*/  MOV R5, UR9 ;  /* 0x0000000900057c02 */ /* 0x004fe20008000f00 */
[----:B------:R-:W-:Y:S01]  /*5cb0*/  IMAD.U32 R4, RZ, RZ, UR8 ;  /* 0x00000008ff047e24 */ /* 0x000fe2000f8e00ff */
[----:B-1----:R-:W-:Y:S01]  /*5cc0*/  MOV R7, UR7 ;  /* 0x0000000700077c02 */ /* 0x002fe20008000f00 */
[----:B------:R-:W-:Y:S01]  /*5cd0*/  IMAD.U32 R6, RZ, RZ, UR6 ;  /* 0x00000006ff067e24 */ /* 0x000fe2000f8e00ff */
[----:B-----5:R-:W-:Y:S01]  /*5ce0*/  MOV R11, UR5 ;  /* 0x00000005000b7c02 */ /* 0x020fe20008000f00 */
[----:B------:R-:W-:Y:S02]  /*5cf0*/  IMAD.U32 R10, RZ, RZ, UR4 ;  /* 0x00000004ff0a7e24 */ /* 0x000fe4000f8e00ff */
[----:B------:R-:W-:Y:S07]  /*5d00*/  LEPC R20, `(.L_x_98) ;  /* 0x000000001014794e */ /* 0x000fee0000000000 */
[----:B---34-:R-:W-:Y:S05]  /*5d10*/  CALL.ABS.NOINC R2 ;  /* 0x0000000002007343 */ /* 0x018fea0003c00000 */
.L_x_98:
[----:B------:R-:W-:Y:S01]  /*5d20*/  F2FP.F16.E4M3.UNPACK_B R4, R81 ;  /* 0x00000051ff04723e */ /* 0x000fe200020006ff */
[----:B------:R-:W-:Y:S05]  /*5d30*/  WARPSYNC.ALL ;  /* 0x0000000000007948 */ /* 0x000fea0003800000 */
[----:B------:R-:W-:Y:S01]  /*5d40*/  R2UR UR4, R48 ;  /* 0x00000000300472ca */ /* 0x000fe200000e0000 */
[--C-:B------:R-:W-:Y:S01]  /*5d50*/  HADD2.F32 R53, -RZ, R4.reuse.H0_H0 ;  /* 0x20000004ff357230 */ /* 0x100fe20000004100 */
[-C--:B-1----:R-:W-:Y:S01]  /*5d60*/  F2FP.F16.E4M3.UNPACK_B R3, R80.reuse ;  /* 0x00000050ff03723e */ /* 0x082fe200020006ff */
[----:B------:R-:W-:Y:S01]  /*5d70*/  HADD2.F32 R54, -RZ, R4.H1_H1 ;  /* 0x30000004ff367230 */ /* 0x000fe20000004100 */
[----:B------:R-:W-:Y:S01]  /*5d80*/  F2FP.F16.E4M3.UNPACK_B R0, R80.H1 ;  /* 0x00000050ff00723e */ /* 0x000fe200030006ff */
[----:B------:R-:W-:Y:S01]  /*5d90*/  BSSY.RECONVERGENT B0, `(.L_x_99) ;  /* 0x0000099000007945 */ /* 0x000fe20003800200 */
[----:B------:R-:W-:Y:S01]  /*5da0*/  F2FP.F16.E4M3.UNPACK_B R64, R83.H1 ;  /* 0x00000053ff40723e */ /* 0x000fe200030006ff */
[--C-:B------:R-:W-:Y:S01]  /*5db0*/  HADD2.F32 R2, -RZ, R3.reuse.H0_H0 ;  /* 0x20000003ff027230 */ /* 0x100fe20000004100 */
[----:B----4-:R-:W-:Y:S01]  /*5dc0*/  F2FP.F16.E4M3.UNPACK_B R74, R86 ;  /* 0x00000056ff4a723e */ /* 0x010fe200020006ff */
[----:B------:R-:W-:Y:S01]  /*5dd0*/  HADD2.F32 R50, -RZ, R3.H1_H1 ;  /* 0x30000003ff327230 */ /* 0x000fe20000004100 */
[----:B------:R-:W-:Y:S01]  /*5de0*/  F2FP.F16.E4M3.UNPACK_B R3, R81.H1 ;  /* 0x00000051ff03723e */ /* 0x000fe200030006ff */
[--C-:B------:R-:W-:Y:S01]  /*5df0*/  HADD2.F32 R51, -RZ, R0.reuse.H0_H0 ;  /* 0x20000000ff337230 */ /* 0x100fe20000004100 */
[----:B------:R-:W-:Y:S01]  /*5e00*/  IADD3 R114, PT, PT, R100, UR49, RZ ;  /* 0x0000003164727c10 */ /* 0x000fe2000fffe0ff */
[----:B------:R-:W-:Y:S01]  /*5e10*/  HADD2.F32 R52, -RZ, R0.H1_H1 ;  /* 0x30000000ff347230 */ /* 0x000fe20000004100 */
[----:B------:R-:W-:Y:S01]  /*5e20*/  LDTM.16dp32bit_t0_t15.x32 R4, tmem[UR4] ;  /* 0x00000004000479ee */ /* 0x000fe20008a80000 */
[----:B------:R-:W1:Y:S01]  /*5e30*/  LDTM.16dp32bit_t16_t31.x32 R4, tmem[UR4+0x20] ;  /* 0x00002004000479ee */ /* 0x000e620008aa0000 */
[-C--:B------:R-:W-:Y:S01]  /*5e40*/  F2FP.F16.E4M3.UNPACK_B R0, R82.reuse ;  /* 0x00000052ff00723e */ /* 0x080fe200020006ff */
[--C-:B------:R-:W-:Y:S01]  /*5e50*/  HADD2.F32 R55, -RZ, R3.reuse.H0_H0 ;  /* 0x20000003ff377230 */ /* 0x100fe20000004100 */
[----:B------:R-:W-:Y:S01]  /*5e60*/  SHF.L.U32 R117, R102, 0x4, RZ ;  /* 0x0000000466757819 */ /* 0x000fe200000006ff */
[----:B------:R-:W-:Y:S01]  /*5e70*/  HADD2.F32 R56, -RZ, R3.H1_H1 ;  /* 0x30000003ff387230 */ /* 0x000fe20000004100 */
[----:B------:R-:W-:Y:S01]  /*5e80*/  F2FP.F16.E4M3.UNPACK_B R3, R82.H1 ;  /* 0x00000052ff03723e */ /* 0x000fe200030006ff */
[--C-:B------:R-:W-:Y:S01]  /*5e90*/  HADD2.F32 R57, -RZ, R0.reuse.H0_H0 ;  /* 0x20000000ff397230 */ /* 0x100fe20000004100 */
[----:B------:R-:W-:Y:S01]  /*5ea0*/  IADD3 R114, PT, PT, R114, R117, RZ ;  /* 0x0000007572727210 */ /* 0x000fe20007ffe0ff */
[----:B------:R-:W-:Y:S01]  /*5eb0*/  HADD2.F32 R58, -RZ, R0.H1_H1 ;  /* 0x30000000ff3a7230 */ /* 0x000fe20000004100 */
[----:B------:R-:W-:Y:S01]  /*5ec0*/  F2FP.F16.E4M3.UNPACK_B R0, R83 ;  /* 0x00000053ff00723e */ /* 0x000fe200020006ff */
[--C-:B------:R-:W-:Y:S01]  /*5ed0*/  HADD2.F32 R59, -RZ, R3.reuse.H0_H0 ;  /* 0x20000003ff3b7230 */ /* 0x100fe20000004100 */
[----:B------:R-:W-:Y:S01]  /*5ee0*/  ISETP.NE.AND P0, PT, R110, RZ, PT ;  /* 0x000000ff6e00720c */ /* 0x000fe20003f05270 */
[----:B------:R-:W-:Y:S01]  /*5ef0*/  HADD2.F32 R60, -RZ, R3.H1_H1 ;  /* 0x30000003ff3c7230 */ /* 0x000fe20000004100 */
[-C--:B------:R-:W-:Y:S01]  /*5f00*/  F2FP.F16.E4M3.UNPACK_B R3, R84.reuse ;  /* 0x00000054ff03723e */ /* 0x080fe200020006ff */
[--C-:B------:R-:W-:Y:S01]  /*5f10*/  HADD2.F32 R61, -RZ, R0.reuse.H0_H0 ;  /* 0x20000000ff3d7230 */ /* 0x100fe20000004100 */
[----:B------:R-:W-:Y:S01]  /*5f20*/  ISETP.NE.AND P6, PT, R118, RZ, PT ;  /* 0x000000ff7600720c */ /* 0x000fe20003fc5270 */
[----:B------:R-:W-:Y:S01]  /*5f30*/  HADD2.F32 R62, -RZ, R0.H1_H1 ;  /* 0x30000000ff3e7230 */ /* 0x000fe20000004100 */
[----:B------:R-:W-:Y:S01]  /*5f40*/  F2FP.F16.E4M3.UNPACK_B R0, R84.H1 ;  /* 0x00000054ff00723e */ /* 0x000fe200030006ff */
[--C-:B------:R-:W-:Y:S02]  /*5f50*/  HADD2.F32 R65, -RZ, R3.reuse.H0_H0 ;  /* 0x20000003ff417230 */ /* 0x100fe40000004100 */
[----:B------:R-:W-:Y:S01]  /*5f60*/  HADD2.F32 R66, -RZ, R3.H1_H1 ;  /* 0x30000003ff427230 */ /* 0x000fe20000004100 */
[-C--:B------:R-:W-:Y:S01]  /*5f70*/  F2FP.F16.E4M3.UNPACK_B R3, R85.reuse ;  /* 0x00000055ff03723e */ /* 0x080fe200020006ff */
[--C-:B------:R-:W-:Y:S02]  /*5f80*/  HADD2.F32 R67, -RZ, R0.reuse.H0_H0 ;  /* 0x20000000ff437230 */ /* 0x100fe40000004100 */
[----:B------:R-:W-:Y:S01]  /*5f90*/  HADD2.F32 R68, -RZ, R0.H1_H1 ;  /* 0x30000000ff447230 */ /* 0x000fe20000004100 */
[----:B------:R-:W-:Y:S01]  /*5fa0*/  F2FP.F16.E4M3.UNPACK_B R0, R85.H1 ;  /* 0x00000055ff00723e */ /* 0x000fe200030006ff */
[--C-:B------:R-:W-:Y:S02]  /*5fb0*/  HADD2.F32 R69, -RZ, R3.reuse.H0_H0 ;  /* 0x20000003ff457230 */ /* 0x100fe40000004100 */
[C---:B-1----:R-:W-:Y:S01]  /*5fc0*/  FMUL R7, R47.reuse, R7 ;  /* 0x000000072f077220 */ /* 0x042fe20000400000 */
[----:B------:R-:W-:Y:S01]  /*5fd0*/  HADD2.F32 R70, -RZ, R3.H1_H1 ;  /* 0x30000003ff467230 */ /* 0x000fe20000004100 */
[----:B------:R-:W-:Y:S01]  /*5fe0*/  F2FP.F16.E4M3.UNPACK_B R3, R86.H1 ;  /* 0x00000056ff03723e */ /* 0x000fe200030006ff */
[--C-:B------:R-:W-:Y:S02]  /*5ff0*/  HADD2.F32 R71, -RZ, R0.reuse.H0_H0 ;  /* 0x20000000ff477230 */ /* 0x100fe40000004100 */
[----:B------:R-:W-:Y:S02]  /*6000*/  HADD2.F32 R72, -RZ, R0.H1_H1 ;  /* 0x30000000ff487230 */ /* 0x000fe40000004100 */
[----:B------:R-:W-:Y:S01]  /*6010*/  FMUL R0, R47, R4 ;  /* 0x000000042f007220 */ /* 0x000fe20000400000 */
[--C-:B------:R-:W-:Y:S01]  /*6020*/  HADD2.F32 R73, -RZ, R74.reuse.H0_H0 ;  /* 0x2000004aff497230 */ /* 0x100fe20000004100 */
[----:B------:R-:W-:Y:S01]  /*6030*/  F2FP.F16.E4M3.UNPACK_B R4, R87 ;  /* 0x00000057ff04723e */ /* 0x000fe200020006ff */
[----:B------:R-:W-:Y:S02]  /*6040*/  HADD2.F32 R74, -RZ, R74.H1_H1 ;  /* 0x3000004aff4a7230 */ /* 0x000fe40000004100 */
[----:B------:R-:W-:Y:S01]  /*6050*/  FFMA R0, R49, R2, R0 ;  /* 0x0000000231007223 */ /* 0x000fe20000000000 */
[----:B------:R-:W-:Y:S01]  /*6060*/  FMUL R2, R47, R5 ;  /* 0x000000052f027220 */ /* 0x000fe20000400000 */
[--C-:B------:R-:W-:Y:S01]  /*6070*/  HADD2.F32 R75, -RZ, R3.reuse.H0_H0 ;  /* 0x20000003ff4b7230 */ /* 0x100fe20000004100 */
[----:B------:R-:W-:Y:S01]  /*6080*/  F2FP.F16.E4M3.UNPACK_B R5, R87.H1 ;  /* 0x00000057ff05723e */ /* 0x000fe200030006ff */
[----:B------:R-:W-:Y:S02]  /*6090*/  HADD2.F32 R76, -RZ, R3.H1_H1 ;  /* 0x30000003ff4c7230 */ /* 0x000fe40000004100 */
[----:B------:R-:W-:Y:S01]  /*60a0*/  FFMA R2, R49, R50, R2 ;  /* 0x0000003231027223 */ /* 0x000fe20000000002 */
[--C-:B------:R-:W-:Y:S02]  /*60b0*/  HADD2.F32 R50, -RZ, R4.reuse.H0_H0 ;  /* 0x20000004ff327230 */ /* 0x100fe40000004100 */
[C---:B------:R-:W-:Y:S01]  /*60c0*/  FMUL R3, R47.reuse, R6 ;  /* 0x000000062f037220 */ /* 0x040fe20000400000 */
[--C-:B------:R-:W-:Y:S02]  /*60d0*/  HADD2.F32 R77, -RZ, R5.reuse.H1_H1 ;  /* 0x30000005ff4d7230 */ /* 0x100fe40000004100 */
[C---:B------:R-:W-:Y:S01]  /*60e0*/  FMUL R6, R47.reuse, R11 ;  /* 0x0000000b2f067220 */ /* 0x040fe20000400000 */
[----:B------:R-:W-:Y:S01]  /*60f0*/  FMUL R11, R47, R16 ;  /* 0x000000102f0b7220 */ /* 0x000fe20000400000 */
[C---:B------:R-:W-:Y:S01]  /*6100*/  FFMA R3, R49.reuse, R51, R3 ;  /* 0x0000003331037223 */ /* 0x040fe20000000003 */
[----:B------:R-:W-:Y:S01]  /*6110*/  FFMA R7, R49, R52, R7 ;  /* 0x0000003431077223 */ /* 0x000fe20000000007 */
[----:B------:R-:W-:Y:S02]  /*6120*/  HADD2.F32 R51, -RZ, R4.H1_H1 ;  /* 0x30000004ff337230 */ /* 0x000fe40000004100 */
[C---:B------:R-:W-:Y:S01]  /*6130*/  FMUL R4, R47.reuse, R9 ;  /* 0x000000092f047220 */ /* 0x040fe20000400000 */
[----:B------:R-:W-:Y:S02]  /*6140*/  HADD2.F32 R52, -RZ, R5.H0_H0 ;  /* 0x20000005ff347230 */ /* 0x000fe40000004100 */
[----:B------:R-:W-:Y:S01]  /*6150*/  FMUL R16, R47, R21 ;  /* 0x000000152f107220 */ /* 0x000fe20000400000 */
[----:B------:R-:W-:Y:S01]  /*6160*/  F2FP.SATFINITE.E4M3.F32.PACK_AB_MERGE_C R78, R7, R3, RZ ;  /* 0x00000003074e723e */ /* 0x000fe200048070ff */
[C---:B------:R-:W-:Y:S01]  /*6170*/  FMUL R3, R47.reuse, R8 ;  /* 0x000000082f037220 */ /* 0x040fe20000400000 */
[C---:B------:R-:W-:Y:S01]  /*6180*/  FMUL R7, R47.reuse, R12 ;  /* 0x0000000c2f077220 */ /* 0x040fe20000400000 */
[C---:B------:R-:W-:Y:S01]  /*6190*/  FMUL R8, R47.reuse, R13 ;  /* 0x0000000d2f087220 */ /* 0x040fe20000400000 */
[----:B------:R-:W-:Y:S01]  /*61a0*/  FMUL R12, R47, R17 ;  /* 0x000000112f0c7220 */ /* 0x000fe20000400000 */
[C---:B------:R-:W-:Y:S01]  /*61b0*/  FFMA R3, R49.reuse, R53, R3 ;  /* 0x0000003531037223 */ /* 0x040fe20000000003 */
[----:B------:R-:W-:Y:S01]  /*61c0*/  FFMA R4, R49, R54, R4 ;  /* 0x0000003631047223 */ /* 0x000fe20000000004 */
[C---:B------:R-:W-:Y:S01]  /*61d0*/  FMUL R5, R47.reuse, R10 ;  /* 0x0000000a2f057220 */ /* 0x040fe20000400000 */
[C---:B------:R-:W-:Y:S01]  /*61e0*/  FMUL R9, R47.reuse, R14 ;  /* 0x0000000e2f097220 */ /* 0x040fe20000400000 */
[C---:B------:R-:W-:Y:S01]  /*61f0*/  FMUL R10, R47.reuse, R15 ;  /* 0x0000000f2f0a7220 */ /* 0x040fe20000400000 */
[----:B------:R-:W-:Y:S01]  /*6200*/  FMUL R15, R47, R20 ;  /* 0x000000142f0f7220 */ /* 0x000fe20000400000 */
[C---:B------:R-:W-:Y:S01]  /*6210*/  FFMA R5, R49.reuse, R55, R5 ;  /* 0x0000003731057223 */ /* 0x040fe20000000005 */
[C---:B------:R-:W-:Y:S01]  /*6220*/  FFMA R6, R49.reuse, R56, R6 ;  /* 0x0000003831067223 */ /* 0x040fe20000000006 */
[C---:B------:R-:W-:Y:S01]  /*6230*/  FFMA R7, R49.reuse, R57, R7 ;  /* 0x0000003931077223 */ /* 0x040fe20000000007 */
[C---:B------:R-:W-:Y:S01]  /*6240*/  FFMA R8, R49.reuse, R58, R8 ;  /* 0x0000003a31087223 */ /* 0x040fe20000000008 */
[--C-:B------:R-:W-:Y:S02]  /*6250*/  HADD2.F32 R63, -RZ, R64.reuse.H0_H0 ;  /* 0x20000040ff3f7230 */ /* 0x100fe40000004100 */
[C---:B------:R-:W-:Y:S01]  /*6260*/  FFMA R9, R49.reuse, R59, R9 ;  /* 0x0000003b31097223 */ /* 0x040fe20000000009 */
[----:B------:R-:W-:Y:S01]  /*6270*/  F2FP.SATFINITE.E4M3.F32.PACK_AB_MERGE_C R5, R6, R5, RZ ;  /* 0x000000050605723e */ /* 0x000fe200048070ff */
[C---:B------:R-:W-:Y:S01]  /*6280*/  FFMA R10, R49.reuse, R60, R10 ;  /* 0x0000003c310a7223 */ /* 0x040fe2000000000a */
[C---:B------:R-:W-:Y:S01]  /*6290*/  FFMA R11, R49.reuse, R61, R11 ;  /* 0x0000003d310b7223 */ /* 0x040fe2000000000b */
[----:B------:R-:W-:Y:S01]  /*62a0*/  FFMA R12, R49, R62, R12 ;  /* 0x0000003e310c7223 */ /* 0x000fe2000000000c */
[C---:B------:R-:W-:Y:S01]  /*62b0*/  FMUL R20, R47.reuse, R25 ;  /* 0x000000192f147220 */ /* 0x040fe20000400000 */
[C---:B------:R-:W-:Y:S01]  /*62c0*/  FMUL R25, R47.reuse, R30 ;  /* 0x0000001e2f197220 */ /* 0x040fe20000400000 */
[C---:B------:R-:W-:Y:S01]  /*62d0*/  FMUL R30, R47.reuse, R35 ;  /* 0x000000232f1e7220 */ /* 0x040fe20000400000 */
[----:B------:R-:W-:Y:S01]  /*62e0*/  F2FP.SATFINITE.E4M3.F32.PACK_AB_MERGE_C R9, R10, R9, RZ ;  /* 0x000000090a09723e */ /* 0x000fe200048070ff */
[----:B------:R-:W-:Y:S02]  /*62f0*/  HADD2.F32 R64, -RZ, R64.H1_H1 ;  /* 0x30000040ff407230 */ /* 0x000fe40000004100 */
[C---:B------:R-:W-:Y:S01]  /*6300*/  FMUL R13, R47.reuse, R18 ;  /* 0x000000122f0d7220 */ /* 0x040fe20000400000 */
[C---:B------:R-:W-:Y:S01]  /*6310*/  FMUL R14, R47.reuse, R19 ;  /* 0x000000132f0e7220 */ /* 0x040fe20000400000 */
[C---:B------:R-:W-:Y:S01]  /*6320*/  FMUL R17, R47.reuse, R22 ;  /* 0x000000162f117220 */ /* 0x040fe20000400000 */
[----:B------:R-:W-:Y:S01]  /*6330*/  FMUL R18, R47, R23 ;  /* 0x000000172f127220 */ /* 0x000fe20000400000 */
[C---:B------:R-:W-:Y:S01]  /*6340*/  FFMA R13, R49.reuse, R63, R13 ;  /* 0x0000003f310d7223 */ /* 0x040fe2000000000d */
[C---:B------:R-:W-:Y:S01]  /*6350*/  FFMA R14, R49.reuse, R64, R14 ;  /* 0x00000040310e7223 */ /* 0x040fe2000000000e */
[----:B------:R-:W-:Y:S01]  /*6360*/  FFMA R15, R49, R65, R15 ;  /* 0x00000041310f7223 */ /* 0x000fe2000000000f */
[----:B------:R-:W-:Y:S01]  /*6370*/  FMUL R19, R47, R24 ;  /* 0x000000182f137220 */ /* 0x000fe20000400000 */
[C---:B------:R-:W-:Y:S01]  /*6380*/  FFMA R16, R49.reuse, R66, R16 ;  /* 0x0000004231107223 */ /* 0x040fe20000000010 */
[----:B------:R-:W-:Y:S01]  /*6390*/  FFMA R17, R49, R67, R17 ;  /* 0x0000004331117223 */ /* 0x000fe20000000011 */
[----:B------:R-:W-:Y:S01]  /*63a0*/  F2FP.SATFINITE.E4M3.F32.PACK_AB_MERGE_C R13, R14, R13, RZ ;  /* 0x0000000d0e0d723e */ /* 0x000fe200048070ff */
[C---:B------:R-:W-:Y:S01]  /*63b0*/  FMUL R21, R47.reuse, R26 ;  /* 0x0000001a2f157220 */ /* 0x040fe20000400000 */
[----:B------:R-:W-:Y:S01]  /*63c0*/  FMUL R22, R47, R27 ;  /* 0x0000001b2f167220 */ /* 0x000fe20000400000 */
[C---:B------:R-:W-:Y:S01]  /*63d0*/  FFMA R18, R49.reuse, R68, R18 ;  /* 0x0000004431127223 */ /* 0x040fe20000000012 */
[----:B------:R-:W-:Y:S01]  /*63e0*/  FFMA R19, R49, R69, R19 ;  /* 0x0000004531137223 */ /* 0x000fe20000000013 */
[----:B------:R-:W-:Y:S01]  /*63f0*/  FMUL R23, R47, R28 ;  /* 0x0000001c2f177220 */ /* 0x000fe20000400000 */
[----:B------:R-:W-:Y:S01]  /*6400*/  FFMA R20, R49, R70, R20 ;  /* 0x0000004631147223 */ /* 0x000fe20000000014 */
[----:B------:R-:W-:Y:S01]  /*6410*/  FMUL R24, R47, R29 ;  /* 0x0000001d2f187220 */ /* 0x000fe20000400000 */
[C---:B------:R-:W-:Y:S01]  /*6420*/  FFMA R21, R49.reuse, R71, R21 ;  /* 0x0000004731157223 */ /* 0x040fe20000000015 */
[----:B------:R-:W-:Y:S01]  /*6430*/  FFMA R22, R49, R72, R22 ;  /* 0x0000004831167223 */ /* 0x000fe20000000016 */
[C---:B------:R-:W-:Y:S01]  /*6440*/  FMUL R26, R47.reuse, R31 ;  /* 0x0000001f2f1a7220 */ /* 0x040fe20000400000 */
[----:B------:R-:W-:Y:S01]  /*6450*/  FMUL R27, R47, R32 ;  /* 0x000000202f1b7220 */ /* 0x000fe20000400000 */
[----:B------:R-:W-:Y:S01]  /*6460*/  FFMA R23, R49, R73, R23 ;  /* 0x0000004931177223 */ /* 0x000fe20000000017 */
[----:B------:R-:W-:Y:S01]  /*6470*/  FMUL R28, R47, R33 ;  /* 0x000000212f1c7220 */ /* 0x000fe20000400000 */
[----:B------:R-:W-:Y:S01]  /*6480*/  FFMA R24, R49, R74, R24 ;  /* 0x0000004a31187223 */ /* 0x000fe20000000018 */
[----:B------:R-:W-:Y:S01]  /*6490*/  FMUL R29, R47, R34 ;  /* 0x000000222f1d7220 */ /* 0x000fe20000400000 */
[C---:B------:R-:W-:Y:S01]  /*64a0*/  FFMA R25, R49.reuse, R75, R25 ;  /* 0x0000004b31197223 */ /* 0x040fe20000000019 */
[C---:B------:R-:W-:Y:S01]  /*64b0*/  FFMA R26, R49.reuse, R76, R26 ;  /* 0x0000004c311a7223 */ /* 0x040fe2000000001a */
[C---:B------:R-:W-:Y:S01]  /*64c0*/  FFMA R27, R49.reuse, R50, R27 ;  /* 0x00000032311b7223 */ /* 0x040fe2000000001b */
[C---:B------:R-:W-:Y:S01]  /*64d0*/  FFMA R28, R49.reuse, R51, R28 ;  /* 0x00000033311c7223 */ /* 0x040fe2000000001c */
[----:B------:R-:W-:Y:S01]  /*64e0*/  F2FP.SATFINITE.E4M3.F32.PACK_AB_MERGE_C R17, R18, R17, RZ ;  /* 0x000000111211723e */ /* 0x000fe200048070ff */
[C---:B------:R-:W-:Y:S01]  /*64f0*/  FFMA R29, R49.reuse, R52, R29 ;  /* 0x00000034311d7223 */ /* 0x040fe2000000001d */
[----:B------:R-:W-:Y:S01]  /*6500*/  F2FP.SATFINITE.E4M3.F32.PACK_AB_MERGE_C R21, R22, R21, RZ ;  /* 0x000000151615723e */ /* 0x000fe200048070ff */
[----:B------:R-:W-:Y:S01]  /*6510*/  FFMA R30, R49, R77, R30 ;  /* 0x0000004d311e7223 */ /* 0x000fe2000000001e */
[----:B------:R-:W-:Y:S02]  /*6520*/  F2FP.SATFINITE.E4M3.F32.PACK_AB_MERGE_C R32, R2, R0, R78 ;  /* 0x000000000220723e */ /* 0x000fe4000480704e */
[----:B------:R-:W-:Y:S02]  /*6530*/  F2FP.SATFINITE.E4M3.F32.PACK_AB_MERGE_C R33, R4, R3, R5 ;  /* 0x000000030421723e */ /* 0x000fe40004807005 */
[----:B------:R-:W-:Y:S02]  /*6540*/  F2FP.SATFINITE.E4M3.F32.PACK_AB_MERGE_C R34, R8, R7, R9 ;  /* 0x000000070822723e */ /* 0x000fe40004807009 */
[----:B------:R-:W-:Y:S02]  /*6550*/  F2FP.SATFINITE.E4M3.F32.PACK_AB_MERGE_C R35, R12, R11, R13 ;  /* 0x0000000b0c23723e */ /* 0x000fe4000480700d */
[----:B------:R-:W-:Y:S02]  /*6560*/  F2FP.SATFINITE.E4M3.F32.PACK_AB_MERGE_C R16, R16, R15, R17 ;  /* 0x0000000f1010723e */ /* 0x000fe40004807011 */
[----:B------:R-:W-:Y:S01]  /*6570*/  F2FP.SATFINITE.E4M3.F32.PACK_AB_MERGE_C R17, R20, R19, R21 ;  /* 0x000000131411723e */ /* 0x000fe20004807015 */
[----:B------:R1:W-:Y:S01]  /*6580*/  STS.128 [R100+UR49+0x4200], R32 ;  /* 0x0042002064007988 */ /* 0x0003e20008000c31 */
[----:B------:R-:W-:Y:S02]  /*6590*/  F2FP.SATFINITE.E4M3.F32.PACK_AB_MERGE_C R18, R26, R25, RZ ;  /* 0x000000191a12723e */ /* 0x000fe400048070ff */
[----:B------:R-:W-:Y:S02]  /*65a0*/  F2FP.SATFINITE.E4M3.F32.PACK_AB_MERGE_C R19, R30, R29, RZ ;  /* 0x0000001d1e13723e */ /* 0x000fe400048070ff */
[----:B------:R-:W-:Y:S02]  /*65b0*/  F2FP.SATFINITE.E4M3.F32.PACK_AB_MERGE_C R18, R24, R23, R18 ;  /* 0x000000171812723e */ /* 0x000fe40004807012 */
[----:B------:R-:W-:Y:S02]  /*65c0*/  F2FP.SATFINITE.E4M3.F32.PACK_AB_MERGE_C R19, R28, R27, R19 ;  /* 0x0000001b1c13723e */ /* 0x000fe40004807013 */
[----:B------:R-:W-:Y:S02]  /*65d0*/  LEA R0, R105, UR49, 0x3 ;  /* 0x0000003169007c11 */ /* 0x000fe4000f8e18ff */
[----:B------:R-:W-:Y:S01]  /*65e0*/  @P6 SHF.L.U32 R2, R104, 0x1f, RZ ;  /* 0x0000001f68026819 */ /* 0x000fe200000006ff */
[----:B------:R1:W-:Y:S01]  /*65f0*/  STS.128 [R114+0x4210], R16 ;  /* 0x0042101072007388 */ /* 0x0003e20000000c00 */
[----:B------:R-:W-:Y:S01]  /*6600*/  @!PT LDS RZ, [RZ] ;  /* 0x00000000fffff984 */ /* 0x000fe20000000800 */
[----:B------:R-:W-:Y:S01]  /*6610*/  @!PT LDS RZ, [RZ] ;  /* 0x00000000fffff984 */ /* 0x000fe20000000800 */
[----:B------:R-:W-:Y:S01]  /*6620*/  @!PT LDS RZ, [RZ] ;  /* 0x00000000fffff984 */ /* 0x000fe20000000800 */
[----:B------:R-:W-:Y:S01]  /*6630*/  @!PT LDS RZ, [RZ] ;  /* 0x00000000fffff984 */ /* 0x000fe20000000800 */
[----:B------:R2:W-:Y:S07]  /*6640*/  MEMBAR.ALL.CTA ;  /* 0x0000000000007992 */ /* 0x0005ee0000008000 */
[----:B--2---:R-:W2:Y:S02]  /*6650*/  FENCE.VIEW.ASYNC.S ;  /* 0x00000000000073c6 */ /* 0x004ea40000000000 */
[----:B--2---:R-:W-:Y:S06]  /*6660*/  BAR.SYNC.DEFER_BLOCKING 0x1, 0x80 ;  /* 0x0042000000007b1d */ /* 0x004fec0000010000 */
[----:B------:R-:W-:Y:S05]  /*6670*/  @P0 BRA `(.L_x_100) ;  /* 0x0000000000280947 */ /* 0x000fea0003800000 */
[----:B------:R-:W-:Y:S02]  /*6680*/  UIADD3 UR4, UPT, UPT, UR49, 0x4200, URZ ;  /* 0x0000420031047890 */ /* 0x000fe4000fffe0ff */
[----:B------:R-:W-:Y:S01]  /*6690*/  UIADD3 UR6, UP0, UPT, UR52, 0x680, URZ ;  /* 0x0000068034067890 */ /* 0x000fe2000ff1e0ff */
[----:B------:R-:W-:Y:S03]  /*66a0*/  UMOV UR43, UR36 ;  /* 0x00000024002b7c82 */ /* 0x000fe60008000000 */
[----:B------:R-:W-:Y:S01]  /*66b0*/  MOV R109, UR4 ;  /* 0x00000004006d7c02 */ /* 0x000fe20008000f00 */
[----:B------:R-:W-:Y:S03]  /*66c0*/  UIADD3.X UR7, UPT, UPT, URZ, UR53, URZ, UP0, !UPT ;  /* 0x00000035ff077290 */ /* 0x000fe600087fe4ff */
[----:B------:R-:W-:Y:S11]  /*66d0*/  R2UR UR40, R109 ;  /* 0x000000006d2872ca */ /* 0x000ff600000e0000 */
[----:B------:R-:W-:Y:S02]  /*66e0*/  @!UPT UIADD3 URZ, UPT, UPT, URZ, URZ, URZ ;  /* 0x000000fffffff290 */ /* 0x000fe4000fffe0ff */
[----:B------:R2:W-:Y:S01]  /*66f0*/  UTMASTG.3D [UR40], [UR6] ;  /* 0x00000028060073b5 */ /* 0x0005e20008010000 */
[----:B------:R0:W-:Y:S01]  /*6700*/  UTMACMDFLUSH ;  /* 0x00000000000079b7 */ /* 0x0001e20000000000 */
[----:B--2---:R-:W-:Y:S04]  /*6710*/  DEPBAR.LE SB0, 0x1 ;  /* 0x000080400000791a */ /* 0x004fe80000000000 */
.L_x_100:
[----:B------:R-:W-:Y:S05]  /*6720*/  BSYNC.RECONVERGENT B0 ;  /* 0x0000000000007941 */ /* 0x000fea0003800200 */
.L_x_99:
[----:B------:R-:W-:Y:S06]  /*6730*/  BAR.SYNC.DEFER_BLOCKING 0x1, 0x80 ;  /* 0x0042000000007b1d */ /* 0x000fec0000010000 */
[----:B------:R-:W2:Y:S01]  /*6740*/  @P6 SYNCS.PHASECHK.TRANS64.TRYWAIT P0, [R0+URZ+0x50], R2 ;  /* 0x00005002000065a7 */ /* 0x000ea200080011ff */
[----:B------:R-:W-:Y:S01]  /*6750*/  BSSY B1, `(.L_x_101) ;  /* 0x0000021000017945 */ /* 0x000fe20003800000 */
[----:B--2---:R-:W-:Y:S03]  /*6760*/  @P6 SEL R115, RZ, 0x1, !P0 ;  /* 0x00000001ff736807 */ /* 0x004fe60004000000 */
[----:B------:R-:W-:Y:S05]  /*6770*/  @!P6 BRA `(.L_x_102) ;  /* 0x000000000078e947 */ /* 0x000fea0003800000 */
[----:B------:R-:W-:Y:S01]  /*6780*/  ISETP.NE.AND P1, PT, R116, RZ, PT ;  /* 0x000000ff7400720c */ /* 0x000fe20003f25270 */
[----:B------:R-:W-:Y:S01]  /*6790*/  BSSY B0, `(.L_x_103) ;  /* 0x0000009000007945 */ /* 0x000fe20003800000 */
[----:B------:R-:W-:Y:S11]  /*67a0*/  ISETP.NE.AND P0, PT, R115, RZ, PT ;  /* 0x000000ff7300720c */ /* 0x000ff60003f05270 */
[----:B------:R-:W-:Y:S05]  /*67b0*/  @P1 IMAD R2, R105, 0x1000, R100 ;  /* 0x0000100069021824 */ /* 0x000fea00078e0264 */
[----:B------:R-:W-:Y:S05]  /*67c0*/  @P1 IADD3 R4, PT, PT, R2, UR49, RZ ;  /* 0x0000003102041c10 */ /* 0x000fea000fffe0ff */
[----:B------:R-:W-:Y:S01]  /*67d0*/  @P1 IMAD.IADD R4, R4, 0x1, R117 ;  /* 0x0000000104041824 */ /* 0x000fe200078e0275 */
[----:B------:R-:W-:Y:S06]  /*67e0*/  @P0 BRA `(.L_x_104) ;  /* 0x00000000000c0947 */ /* 0x000fec0003800000 */
[----:B------:R-:W-:Y:S04]  /*67f0*/  SHF.L.U32 R3, R104, 0x1f, RZ ;  /* 0x0000001f68037819 */ /* 0x000fe800000006ff */
[----:B------:R-:W2:Y:S02]  /*6800*/  SYNCS.PHASECHK.TRANS64.TRYWAIT P0, [R0+URZ+0x50], R3 ;  /* 0x00005003000075a7 */ /* 0x000ea400080011ff */
[----:B--2---:R-:W-:Y:S05]  /*6810*/  @!P0 BRA `(.L_x_105) ;  /* 0x0000003000e48947 */ /* 0x004fea0003800000 */
.L_x_104:
[----:B------:R-:W-:Y:S05]  /*6820*/  BSYNC B0 ;  /* 0x0000000000007941 */ /* 0x000fea0003800000 */
.L_x_103:
[----:B------:R-:W-:Y:S01]  /*6830*/  ISETP.NE.AND P0, PT, R116, RZ, PT ;  /* 0x000000ff7400720c */ /* 0x000fe20003f05270 */
[----:B------:R-:W-:Y:S11]  /*6840*/  VIADD R105, R105, 0x1 ;  /* 0x0000000169697836 */ /* 0x000ff60000000000 */
[----:B------:R-:W-:Y:S01]  /*6850*/  @!UPT UIADD3 URZ, UPT, UPT, URZ, URZ, URZ ;  /* 0x000000fffffff290 */ /* 0x000fe2000fffe0ff */
[----:B------:R3:W4:Y:S04]  /*6860*/  @P0 LDS.128 R80, [R2+UR49+0x200] ;  /* 0x0002003102500984 */ /* 0x0007280008000c00 */
[----:B------:R1:W1:Y:S01]  /*6870*/  @P0 LDS.128 R84, [R4+0x210] ;  /* 0x0002100004540984 */ /* 0x0002620000000c00 */
        /* <DEDUP_REMOVED lines=8> */
[----:B---3--:R-:W-:Y:S02]  /*6900*/  VIADD R2, R0, 0x70 ;  /* 0x0000007000027836 */ /* 0x008fe40000000000 */
[----:B--2---:R-:W-:Y:S05]  /*6910*/  IMAD.U32 R0, RZ, RZ, UR37 ;  /* 0x00000025ff007e24 */ /* 0x004fea000f8e00ff */
[----:B------:R-:W-:Y:S04]  /*6920*/  PRMT R0, R0, 0x654, R2 ;  /* 0x0000065400007816 */ /* 0x000fe80000000002 */
[----:B-----5:R2:W-:Y:S02]  /*6930*/  SYNCS.ARRIVE.TRANS64.RED.A1T0 RZ, [R0+URZ], RZ ;  /* 0x000000ff00ff79a7 */ /* 0x0205e400081004ff */
[----:B--2---:R-:W-:Y:S04]  /*6940*/  SEL R0, RZ, 0x1, P0 ;  /* 0x00000001ff007807 */ /* 0x004fe80000000000 */
[----:B-1--4-:R-:W-:Y:S02]  /*6950*/  LOP3.LUT R104, R104, R0, RZ, 0x3c, !PT ;  /* 0x0000000068687212 */ /* 0x012fe400078e3cff */
.L_x_102:
[----:B------:R-:W-:Y:S05]  /*6960*/  BSYNC B1 ;  /* 0x0000000000017941 */ /* 0x000fea0003800000 */
.L_x_101:
[----:B------:R-:W-:Y:S05]  /*6970*/  VIADD R0, R48, 0x40 ;  /* 0x0000004030007836 */ /* 0x000fea0000000000 */
[----:B------:R-:W-:Y:S04]  /*6980*/  SHF.R.U32.HI R0, RZ, 0x15, R0 ;  /* 0x00000015ff007819 */ /* 0x000fe80000011600 */
[----:B------:R-:W-:Y:S11]  /*6990*/  LOP3.LUT P0, RZ, R0, 0x3, R101, 0x48, !PT ;  /* 0x0000000300ff7812 */ /* 0x000ff60007804865 */
[----:B------:R-:W-:Y:S02]  /*69a0*/  @!UPT UIADD3 URZ, UPT, UPT, URZ, URZ, URZ ;  /* 0x000000fffffff290 */ /* 0x000fe4000fffe0ff */
[----:B------:R-:W-:Y:S05]  /*69b0*/  @!P0 BRA `(.L_x_106) ;  /* 0x0000000000408947 */ /* 0x000fea0003800000 */
[----:B------:R-:W2:Y:S01]  /*69c0*/  LDCU.64 UR8, c[0x4][0x78] ;  /* 0x01000f00ff0877ac */ /* 0x000ea20008000a00 */
[----:B------:R-:W-:Y:S01]  /*69d0*/  MOV R3, 0x0 ;  /* 0x0000000000037802 */ /* 0x000fe20000000f00 */
[----:B------:R-:W-:Y:S02]  /*69e0*/  HFMA2 R12, -RZ, RZ, 0, 5.9604644775390625e-08 ;  /* 0x00000001ff0c7431 */ /* 0x000fe400000001ff */
[----:B------:R-:W-:Y:S02]  /*69f0*/  IMAD.MOV.U32 R8, RZ, RZ, 0x192 ;  /* 0x00000192ff087424 */ /* 0x000fe400078e00ff */
[----:B------:R-:W-:Y:S01]  /*6a00*/  IMAD.MOV.U32 R13, RZ, RZ, RZ ;  /* 0x000000ffff0d7224 */ /* 0x000fe200078e00ff */
[----:B------:R-:W3:Y:S01]  /*6a10*/  LDCU.64 UR6, c[0x4][0x80] ;  /* 0x01001000ff0677ac */ /* 0x000ee20008000a00 */
[----:B------:R-:W4:Y:S01]  /*6a20*/  LDC.64 R2, c[0x4][R3] ;  /* 0x0100000003027b82 */ /* 0x000f220000000a00 */
[----:B------:R-:W5:Y:S01]  /*6a30*/  LDCU.64 UR4, c[0x4][0x18] ;  /* 0x01000300ff0477ac */ /* 0x000f620008000a00 */
[----:B--2---:R-:W-:Y:S01]  /*6a40*/  MOV R5, UR9 ;  /* 0x0000000900057c02 */ /* 0x004fe20008000f00 */
[----:B------:R-:W-:Y:S01]  /*6a50*/  IMAD.U32 R4, RZ, RZ, UR8 ;  /* 0x00000008ff047e24 */ /* 0x000fe2000f8e00ff */
[----:B---3--:R-:W-:Y:S01]  /*6a60*/  MOV R7, UR7 ;  /* 0x0000000700077c02 */ /* 0x008fe20008000f00 */
[----:B------:R-:W-:Y:S01]  /*6a70*/  IMAD.U32 R6, RZ, RZ, UR6 ;  /* 0x00000006ff067e24 */ /* 0x000fe2000f8e00ff */
[----:B-----5:R-:W-:Y:S01]  /*6a80*/  MOV R11, UR5 ;  /* 0x00000005000b7c02 */ /* 0x020fe20008000f00 */
[----:B------:R-:W-:Y:S02]  /*6a90*/  IMAD.U32 R10, RZ, RZ, UR4 ;  /* 0x00000004ff0a7e24 */ /* 0x000fe4000f8e00ff */
[----:B------:R-:W-:Y:S07]  /*6aa0*/  LEPC R20, `(.L_x_106) ;  /* 0x000000001014794e */ /* 0x000fee0000000000 */
[----:B-1--4-:R-:W-:Y:S05]  /*6ab0*/  CALL.ABS.NOINC R2 ;  /* 0x0000000002007343 */ /* 0x012fea0003c00000 */
.L_x_106:
[-C--:B------:R-:W-:Y:S01]  /*6ac0*/  F2FP.F16.E4M3.UNPACK_B R0, R81.reuse ;  /* 0x00000051ff00723e */ /* 0x080fe200020006ff */
[----:B------:R-:W-:Y:S05]  /*6ad0*/  WARPSYNC.ALL ;  /* 0x0000000000007948 */ /* 0x000fea0003800000 */
[----:B------:R-:W-:Y:S01]  /*6ae0*/  R2UR UR4, R48 ;  /* 0x00000000300472ca */ /* 0x000fe200000e0000 */
[--C-:B------:R-:W-:Y:S01]  /*6af0*/  HADD2.F32 R54, -RZ, R0.reuse.H0_H0 ;  /* 0x20000000ff367230 */ /* 0x100fe20000004100 */
[-C--:B------:R-:W-:Y:S01]  /*6b00*/  F2FP.F16.E4M3.UNPACK_B R2, R80.reuse.H1 ;  /* 0x00000050ff02723e */ /* 0x080fe200030006ff */
[----:B------:R-:W-:Y:S01]  /*6b10*/  HADD2.F32 R55, -RZ, R0.H1_H1 ;  /* 0x30000000ff377230 */ /* 0x000fe20000004100 */
[----:B------:R-:W-:Y:S01]  /*6b20*/  F2FP.F16.E4M3.UNPACK_B R0, R81.H1 ;  /* 0x00000051ff00723e */ /* 0x000fe200030006ff */
[----:B------:R-:W-:Y:S01]  /*6b30*/  BSSY.RECONVERGENT B0, `(.L_x_107) ;  /* 0x0000095000007945 */ /* 0x000fe20003800200 */
[----:B------:R-:W-:Y:S01]  /*6b40*/  F2FP.F16.E4M3.UNPACK_B R3, R80 ;  /* 0x00000050ff03723e */ /* 0x000fe200020006ff */
[----:B------:R-:W-:Y:S01]  /*6b50*/  HADD2.F32 R52, -RZ, R2.H0_H0 ;  /* 0x20000002ff347230 */ /* 0x000fe20000004100 */
[----:B------:R-:W-:Y:S01]  /*6b60*/  ISETP.NE.AND P0, PT, R110, RZ, PT ;  /* 0x000000ff6e00720c */ /* 0x000fe20003f05270 */
[--C-:B------:R-:W-:Y:S01]  /*6b70*/  HADD2.F32 R56, -RZ, R0.reuse.H0_H0 ;  /* 0x20000000ff387230 */ /* 0x100fe20000004100 */
[----:B------:R-:W-:Y:S01]  /*6b80*/  ISETP.NE.AND P6, PT, R118, RZ, PT ;  /* 0x000000ff7600720c */ /* 0x000fe20003fc5270 */
[----:B------:R-:W-:Y:S01]  /*6b90*/  HADD2.F32 R57, -RZ, R0.H1_H1 ;  /* 0x30000000ff397230 */ /* 0x000fe20000004100 */
[-C--:B------:R-:W-:Y:S01]  /*6ba0*/  F2FP.F16.E4M3.UNPACK_B R0, R83.reuse ;  /* 0x00000053ff00723e */ /* 0x080fe200020006ff */
[----:B-1----:R-:W-:Y:S01]  /*6bb0*/  LDTM.16dp32bit_t0_t15.x32 R4, tmem[UR4+0x40] ;  /* 0x00004004000479ee */ /* 0x002fe20008a80000 */
[----:B------:R-:W1:Y:S01]  /*6bc0*/  LDTM.16dp32bit_t16_t31.x32 R4, tmem[UR4+0x60] ;  /* 0x00006004000479ee */ /* 0x000e620008aa0000 */
[----:B------:R-:W-:Y:S01]  /*6bd0*/  HADD2.F32 R53, -RZ, R2.H1_H1 ;  /* 0x30000002ff357230 */ /* 0x000fe20000004100 */
[----:B------:R-:W-:Y:S01]  /*6be0*/  F2FP.F16.E4M3.UNPACK_B R2, R82.H1 ;  /* 0x00000052ff02723e */ /* 0x000fe200030006ff */
[--C-:B------:R-:W-:Y:S02]  /*6bf0*/  HADD2.F32 R50, -RZ, R3.reuse.H0_H0 ;  /* 0x20000003ff327230 */ /* 0x100fe40000004100 */
[--C-:B------:R-:W-:Y:S02]  /*6c00*/  HADD2.F32 R62, -RZ, R0.reuse.H0_H0 ;  /* 0x20000000ff3e7230 */ /* 0x100fe40000004100 */
[----:B------:R-:W-:Y:S01]  /*6c10*/  HADD2.F32 R63, -RZ, R0.H1_H1 ;  /* 0x30000000ff3f7230 */ /* 0x000fe20000004100 */
[----:B------:R-:W-:Y:S01]  /*6c20*/  F2FP.F16.E4M3.UNPACK_B R0, R84.H1 ;  /* 0x00000054ff00723e */ /* 0x000fe200030006ff */
[--C-:B------:R-:W-:Y:S02]  /*6c30*/  HADD2.F32 R60, -RZ, R2.reuse.H0_H0 ;  /* 0x20000002ff3c7230 */ /* 0x100fe40000004100 */
[----:B------:R-:W-:Y:S01]  /*6c40*/  HADD2.F32 R61, -RZ, R2.H1_H1 ;  /* 0x30000002ff3d7230 */ /* 0x000fe20000004100 */
[----:B------:R-:W-:Y:S01]  /*6c50*/  F2FP.F16.E4M3.UNPACK_B R2, R83.H1 ;  /* 0x00000053ff02723e */ /* 0x000fe200030006ff */
[----:B------:R-:W-:Y:S01]  /*6c60*/  HADD2.F32 R51, -RZ, R3.H1_H1 ;  /* 0x30000003ff337230 */ /* 0x000fe20000004100 */
[----:B------:R-:W-:Y:S01]  /*6c70*/  F2FP.F16.E4M3.UNPACK_B R3, R82 ;  /* 0x00000052ff03723e */ /* 0x000fe200020006ff */
[--C-:B------:R-:W-:Y:S02]  /*6c80*/  HADD2.F32 R68, -RZ, R0.reuse.H0_H0 ;  /* 0x20000000ff447230 */ /* 0x100fe40000004100 */
[----:B------:R-:W-:Y:S01]  /*6c90*/  HADD2.F32 R69, -RZ, R0.H1_H1 ;  /* 0x30000000ff457230 */ /* 0x000fe20000004100 */
[-C--:B------:R-:W-:Y:S01]  /*6ca0*/  F2FP.F16.E4M3.UNPACK_B R0, R85.reuse.H1 ;  /* 0x00000055ff00723e */ /* 0x080fe200030006ff */
[--C-:B------:R-:W-:Y:S02]  /*6cb0*/  HADD2.F32 R64, -RZ, R2.reuse.H0_H0 ;  /* 0x20000002ff407230 */ /* 0x100fe40000004100 */
[----:B------:R-:W-:Y:S01]  /*6cc0*/  HADD2.F32 R65, -RZ, R2.H1_H1 ;  /* 0x30000002ff417230 */ /* 0x000fe20000004100 */
[----:B------:R-:W-:Y:S01]  /*6cd0*/  F2FP.F16.E4M3.UNPACK_B R2, R85 ;  /* 0x00000055ff02723e */ /* 0x000fe200020006ff */
[--C-:B------:R-:W-:Y:S02]  /*6ce0*/  HADD2.F32 R58, -RZ, R3.reuse.H0_H0 ;  /* 0x20000003ff3a7230 */ /* 0x100fe40000004100 */
[C---:B-1----:R-:W-:Y:S01]  /*6cf0*/  FMUL R7, R47.reuse, R7 ;  /* 0x000000072f077220 */ /* 0x042fe20000400000 */
[----:B------:R-:W-:Y:S01]  /*6d00*/  HADD2.F32 R59, -RZ, R3.H1_H1 ;  /* 0x30000003ff3b7230 */ /* 0x000fe20000004100 */
[----:B------:R-:W-:Y:S01]  /*6d10*/  F2FP.F16.E4M3.UNPACK_B R3, R84 ;  /* 0x00000054ff03723e */ /* 0x000fe200020006ff */
[--C-:B------:R-:W-:Y:S02]  /*6d20*/  HADD2.F32 R72, -RZ, R0.reuse.H0_H0 ;  /* 0x20000000ff487230 */ /* 0x100fe40000004100 */
[C---:B------:R-:W-:Y:S01]  /*6d30*/  FMUL R11, R47.reuse, R11 ;  /* 0x0000000b2f0b7220 */ /* 0x040fe20000400000 */
[----:B------:R-:W-:Y:S01]  /*6d40*/  HADD2.F32 R73, -RZ, R0.H1_H1 ;  /* 0x30000000ff497230 */ /* 0x000fe20000004100 */
[----:B------:R-:W-:Y:S01]  /*6d50*/  F2FP.F16.E4M3.UNPACK_B R0, R87 ;  /* 0x00000057ff00723e */ /* 0x000fe200020006ff */
[--C-:B------:R-:W-:Y:S02]  /*6d60*/  HADD2.F32 R70, -RZ, R2.reuse.H0_H0 ;  /* 0x20000002ff467230 */ /* 0x100fe40000004100 */
[C---:B------:R-:W-:Y:S01]  /*6d70*/  FMUL R15, R47.reuse, R15 ;  /* 0x0000000f2f0f7220 */ /* 0x040fe20000400000 */
[----:B------:R-:W-:Y:S01]  /*6d80*/  HADD2.F32 R71, -RZ, R2.H1_H1 ;  /* 0x30000002ff477230 */ /* 0x000fe20000004100 */
[-C--:B------:R-:W-:Y:S01]  /*6d90*/  F2FP.F16.E4M3.UNPACK_B R2, R86.reuse.H1 ;  /* 0x00000056ff02723e */ /* 0x080fe200030006ff */
[--C-:B------:R-:W-:Y:S02]  /*6da0*/  HADD2.F32 R66, -RZ, R3.reuse.H0_H0 ;  /* 0x20000003ff427230 */ /* 0x100fe40000004100 */
[----:B------:R-:W-:Y:S01]  /*6db0*/  HADD2.F32 R67, -RZ, R3.H1_H1 ;  /* 0x30000003ff437230 */ /* 0x000fe20000004100 */
[----:B------:R-:W-:Y:S01]  /*6dc0*/  F2FP.F16.E4M3.UNPACK_B R3, R86 ;  /* 0x00000056ff03723e */ /* 0x000fe200020006ff */
[--C-:B------:R-:W-:Y:S02]  /*6dd0*/  HADD2.F32 R78, -RZ, R0.reuse.H0_H0 ;  /* 0x20000000ff4e7230 */ /* 0x100fe40000004100 */
[----:B------:R-:W-:Y:S02]  /*6de0*/  HADD2.F32 R79, -RZ, R0.H1_H1 ;  /* 0x30000000ff4f7230 */ /* 0x000fe40000004100 */
[C---:B------:R-:W-:Y:S01]  /*6df0*/  FMUL R0, R47.reuse, R4 ;  /* 0x000000042f007220 */ /* 0x040fe20000400000 */
[--C-:B------:R-:W-:Y:S02]  /*6e00*/  HADD2.F32 R76, -RZ, R2.reuse.H0_H0 ;  /* 0x20000002ff4c7230 */ /* 0x100fe40000004100 */
[----:B------:R-:W-:Y:S01]  /*6e10*/  FMUL R4, R47, R8 ;  /* 0x000000082f047220 */ /* 0x000fe20000400000 */
[----:B------:R-:W-:Y:S02]  /*6e20*/  HADD2.F32 R77, -RZ, R2.H1_H1 ;  /* 0x30000002ff4d7230 */ /* 0x000fe40000004100 */
[----:B------:R-:W-:Y:S01]  /*6e30*/  FFMA R0, R49, R50, R0 ;  /* 0x0000003231007223 */ /* 0x000fe20000000000 */
[--C-:B------:R-:W-:Y:S02]  /*6e40*/  HADD2.F32 R74, -RZ, R3.reuse.H0_H0 ;  /* 0x20000003ff4a7230 */ /* 0x100fe40000004100 */
[C---:B------:R-:W-:Y:S01]  /*6e50*/  FMUL R2, R47.reuse, R5 ;  /* 0x000000052f027220 */ /* 0x040fe20000400000 */
[----:B------:R-:W-:Y:S02]  /*6e60*/  HADD2.F32 R75, -RZ, R3.H1_H1 ;  /* 0x30000003ff4b7230 */ /* 0x000fe40000004100 */
[C---:B------:R-:W-:Y:S01]  /*6e70*/  FMUL R5, R47.reuse, R9 ;  /* 0x000000092f057220 */ /* 0x040fe20000400000 */
[----:B------:R-:W-:Y:S01]  /*6e80*/  FMUL R8, R47, R12 ;  /* 0x0000000c2f087220 */ /* 0x000fe20000400000 */
[----:B------:R-:W-:Y:S01]  /*6e90*/  FFMA R2, R49, R51, R2 ;  /* 0x0000003331027223 */ /* 0x000fe20000000002 */
[C---:B------:R-:W-:Y:S01]  /*6ea0*/  FMUL R9, R47.reuse, R13 ;  /* 0x0000000d2f097220 */ /* 0x040fe20000400000 */
[C---:B------:R-:W-:Y:S01]  /*6eb0*/  FMUL R12, R47.reuse, R21 ;  /* 0x000000152f0c7220 */ /* 0x040fe20000400000 */
[C---:B------:R-:W-:Y:S01]  /*6ec0*/  FMUL R21, R47.reuse, R30 ;  /* 0x0000001e2f157220 */ /* 0x040fe20000400000 */
[C---:B------:R-:W-:Y:S01]  /*6ed0*/  FMUL R13, R47.reuse, R22 ;  /* 0x000000162f0d7220 */ /* 0x040fe20000400000 */
[C---:B------:R-:W-:Y:S01]  /*6ee0*/  FMUL R22, R47.reuse, R31 ;  /* 0x0000001f2f167220 */ /* 0x040fe20000400000 */
        /* <DEDUP_REMOVED lines=8> */
[C---:B------:R-:W-:Y:S01]  /*6f70*/  FFMA R6, R49.reuse, R56, R6 ;  /* 0x0000003831067223 */ /* 0x040fe20000000006 */
[C---:B------:R-:W-:Y:S01]  /*6f80*/  FFMA R11, R49.reuse, R57, R11 ;  /* 0x00000039310b7223 */ /* 0x040fe2000000000b */
[C---:B------:R-:W-:Y:S01]  /*6f90*/  FFMA R8, R49.reuse, R58, R8 ;  /* 0x0000003a31087223 */ /* 0x040fe20000000008 */
[----:B------:R-:W-:Y:S01]  /*6fa0*/  FFMA R9, R49, R59, R9 ;  /* 0x0000003b31097223 */ /* 0x000fe20000000009 */
[----:B------:R-:W-:Y:S01]  /*6fb0*/  F2FP.SATFINITE.E4M3.F32.PACK_AB_MERGE_C R52, R7, R3, RZ ;  /* 0x000000030734723e */ /* 0x000fe200048070ff */
[----:B------:R-:W-:Y:S01]  /*6fc0*/  FFMA R10, R49, R60, R10 ;  /* 0x0000003c310a7223 */ /* 0x000fe2000000000a */
[----:B------:R-:W-:Y:S01]  /*6fd0*/  F2FP.SATFINITE.E4M3.F32.PACK_AB_MERGE_C R53, R11, R6, RZ ;  /* 0x000000060b35723e */ /* 0x000fe200048070ff */
[----:B------:R-:W-:Y:S01]  /*6fe0*/  FFMA R15, R49, R61, R15 ;  /* 0x0000003d310f7223 */ /* 0x000fe2000000000f */
[C---:B------:R-:W-:Y:S01]  /*6ff0*/  FMUL R3, R47.reuse, R16 ;  /* 0x000000102f037220 */ /* 0x040fe20000400000 */
[C---:B------:R-:W-:Y:S01]  /*7000*/  FMUL R6, R47.reuse, R17 ;  /* 0x000000112f067220 */ /* 0x040fe20000400000 */
[----:B------:R-:W-:Y:S01]  /*7010*/  F2FP.F16.E4M3.UNPACK_B R51, R87.H1 ;  /* 0x00000057ff33723e */ /* 0x000fe200030006ff */
[----:B------:R-:W-:Y:S01]  /*7020*/  FMUL R11, R47, R20 ;  /* 0x000000142f0b7220 */ /* 0x000fe20000400000 */
[----:B------:R-:W-:Y:S01]  /*7030*/  F2FP.SATFINITE.E4M3.F32.PACK_AB_MERGE_C R54, R15, R10, RZ ;  /* 0x0000000a0f36723e */ /* 0x000fe200048070ff */
[C---:B------:R-:W-:Y:S01]  /*7040*/  FFMA R3, R49.reuse, R62, R3 ;  /* 0x0000003e31037223 */ /* 0x040fe20000000003 */
[----:B------:R-:W-:Y:S01]  /*7050*/  FFMA R6, R49, R63, R6 ;  /* 0x0000003f31067223 */ /* 0x000fe20000000006 */
[----:B------:R-:W-:Y:S01]  /*7060*/  FMUL R20, R47, R29 ;  /* 0x0000001d2f147220 */ /* 0x000fe20000400000 */
[----:B------:R-:W-:Y:S01]  /*7070*/  F2FP.SATFINITE.E4M3.F32.PACK_AB_MERGE_C R29, R5, R4, R53 ;  /* 0x00000004051d723e */ /* 0x000fe20004807035 */
[----:B------:R-:W-:Y:S01]  /*7080*/  FMUL R10, R47, R19 ;  /* 0x000000132f0a7220 */ /* 0x000fe20000400000 */
[----:B------:R-:W-:Y:S01]  /*7090*/  F2FP.SATFINITE.E4M3.F32.PACK_AB_MERGE_C R30, R9, R8, R54 ;  /* 0x00000008091e723e */ /* 0x000fe20004807036 */
        /* <DEDUP_REMOVED lines=10> */
[----:B------:R-:W-:Y:S01]  /*7140*/  FFMA R14, R49, R69, R14 ;  /* 0x00000045310e7223 */ /* 0x000fe2000000000e */
[----:B------:R-:W-:Y:S01]  /*7150*/  FMUL R18, R47, R27 ;  /* 0x0000001b2f127220 */ /* 0x000fe20000400000 */
[C---:B------:R-:W-:Y:S01]  /*7160*/  FFMA R15, R49.reuse, R70, R15 ;  /* 0x00000046310f7223 */ /* 0x040fe2000000000f */
[C---:B------:R-:W-:Y:S01]  /*7170*/  FFMA R16, R49.reuse, R71, R16 ;  /* 0x0000004731107223 */ /* 0x040fe20000000010 */
[C---:B------:R-:W-:Y:S01]  /*7180*/  FFMA R17, R49.reuse, R72, R17 ;  /* 0x0000004831117223 */ /* 0x040fe20000000011 */
[C---:B------:R-:W-:Y:S01]  /*7190*/  FFMA R18, R49.reuse, R73, R18 ;  /* 0x0000004931127223 */ /* 0x040fe20000000012 */
[----:B------:R-:W-:Y:S01]  /*71a0*/  FFMA R19, R49, R74, R19 ;  /* 0x0000004a31137223 */ /* 0x000fe20000000013 */
[----:B------:R-:W-:Y:S01]  /*71b0*/  FMUL R23, R47, R32 ;  /* 0x000000202f177220 */ /* 0x000fe20000400000 */
[----:B------:R-:W-:Y:S01]  /*71c0*/  FFMA R20, R49, R75, R20 ;  /* 0x0000004b31147223 */ /* 0x000fe20000000014 */
[----:B------:R-:W-:Y:S01]  /*71d0*/  FMUL R24, R47, R33 ;  /* 0x000000212f187220 */ /* 0x000fe20000400000 */
[--C-:B------:R-:W-:Y:S02]  /*71e0*/  HADD2.F32 R50, -RZ, R51.reuse.H0_H0 ;  /* 0x20000033ff327230 */ /* 0x100fe40000004100 */
[----:B------:R-:W-:Y:S01]  /*71f0*/  FFMA R21, R49, R76, R21 ;  /* 0x0000004c31157223 */ /* 0x000fe20000000015 */
[----:B------:R-:W-:Y:S02]  /*7200*/  HADD2.F32 R51, -RZ, R51.H1_H1 ;  /* 0x30000033ff337230 */ /* 0x000fe40000004100 */
[----:B------:R-:W-:Y:S01]  /*7210*/  FMUL R25, R47, R34 ;  /* 0x000000222f197220 */ /* 0x000fe20000400000 */
[----:B------:R-:W-:Y:S01]  /*7220*/  FFMA R22, R49, R77, R22 ;  /* 0x0000004d31167223 */ /* 0x000fe20000000016 */
[----:B------:R-:W-:Y:S01]  /*7230*/  FMUL R26, R47, R35 ;  /* 0x000000232f1a7220 */ /* 0x000fe20000400000 */
[----:B------:R-:W-:Y:S01]  /*7240*/  F2FP.SATFINITE.E4M3.F32.PACK_AB_MERGE_C R7, R10, R7, RZ ;  /* 0x000000070a07723e */ /* 0x000fe200048070ff */
[C---:B------:R-:W-:Y:S01]  /*7250*/  FFMA R23, R49.reuse, R78, R23 ;  /* 0x0000004e31177223 */ /* 0x040fe20000000017 */
[C---:B------:R-:W-:Y:S01]  /*7260*/  FFMA R24, R49.reuse, R79, R24 ;  /* 0x0000004f31187223 */ /* 0x040fe20000000018 */
[C---:B------:R-:W-:Y:S01]  /*7270*/  FFMA R25, R49.reuse, R50, R25 ;  /* 0x0000003231197223 */ /* 0x040fe20000000019 */
[----:B------:R-:W-:Y:S01]  /*7280*/  FFMA R26, R49, R51, R26 ;  /* 0x00000033311a7223 */ /* 0x000fe2000000001a */
[----:B------:R-:W-:Y:S02]  /*7290*/  F2FP.SATFINITE.E4M3.F32.PACK_AB_MERGE_C R28, R2, R0, R52 ;  /* 0x00000000021c723e */ /* 0x000fe40004807034 */
[----:B------:R-:W-:Y:S02]  /*72a0*/  F2FP.SATFINITE.E4M3.F32.PACK_AB_MERGE_C R31, R6, R3, R7 ;  /* 0x00000003061f723e */ /* 0x000fe40004807007 */
[----:B------:R-:W-:Y:S02]  /*72b0*/  F2FP.SATFINITE.E4M3.F32.PACK_AB_MERGE_C R13, R14, R13, RZ ;  /* 0x0000000d0e0d723e */ /* 0x000fe400048070ff */
[----:B------:R-:W-:Y:S01]  /*72c0*/  F2FP.SATFINITE.E4M3.F32.PACK_AB_MERGE_C R17, R18, R17, RZ ;  /* 0x000000111211723e */ /* 0x000fe200048070ff */
[----:B------:R1:W-:Y:S01]  /*72d0*/  STS.128 [R100+UR49+0x5200], R28 ;  /* 0x0052001c64007988 */ /* 0x0003e20008000c31 */
[----:B------:R-:W-:Y:S02]  /*72e0*/  F2FP.SATFINITE.E4M3.F32.PACK_AB_MERGE_C R14, R22, R21, RZ ;  /* 0x00000015160e723e */ /* 0x000fe400048070ff */
[----:B------:R-:W-:Y:S02]  /*72f0*/  F2FP.SATFINITE.E4M3.F32.PACK_AB_MERGE_C R25, R26, R25, RZ ;  /* 0x000000191a19723e */ /* 0x000fe400048070ff */
[----:B------:R-:W-:Y:S02]  /*7300*/  F2FP.SATFINITE.E4M3.F32.PACK_AB_MERGE_C R12, R12, R11, R13 ;  /* 0x0000000b0c0c723e */ /* 0x000fe4000480700d */
[----:B------:R-:W-:Y:S02]  /*7310*/  F2FP.SATFINITE.E4M3.F32.PACK_AB_MERGE_C R13, R16, R15, R17 ;  /* 0x0000000f100d723e */ /* 0x000fe40004807011 */
        /* <DEDUP_REMOVED lines=13> */
[----:B------:R-:W-:Y:S02]  /*73f0*/  UIADD3 UR8, UP0, UPT, UR52, 0x680, URZ ;  /* 0x0000068034087890 */ /* 0x000fe4000ff1e0ff */
[----:B------:R-:W-:Y:S02]  /*7400*/  UIADD3 UR5, UPT, UPT, UR41, 0x40, URZ ;  /* 0x0000004029057890 */ /* 0x000fe4000fffe0ff */
[----:B------:R-:W-:Y:S02]  /*7410*/  UIADD3 UR4, UPT, UPT, UR49, 0x5200, URZ ;  /* 0x0000520031047890 */ /* 0x000fe4000fffe0ff */
[----:B------:R-:W-:Y:S01]  /*7420*/  UIADD3.X UR9, UPT, UPT, URZ, UR53, URZ, UP0, !UPT ;  /* 0x00000035ff097290 */ /* 0x000fe200087fe4ff */
[----:B------:R-:W-:Y:S01]  /*7430*/  UMOV UR6, UR42 ;  /* 0x0000002a00067c82 */ /* 0x000fe20008000000 */
[----:B------:R-:W-:Y:S07]  /*7440*/  UMOV UR7, UR36 ;  /* 0x0000002400077c82 */ /* 0x000fee0008000000 */
[----:B------:R2:W-:Y:S01]  /*7450*/  UTMASTG.3D [UR4], [UR8] ;  /* 0x00000004080073b5 */ /* 0x0005e20008010000 */
[----:B------:R0:W-:Y:S01]  /*7460*/  UTMACMDFLUSH ;  /* 0x00000000000079b7 */ /* 0x0001e20000000000 */
[----:B--2---:R-:W-:Y:S04]  /*7470*/  DEPBAR.LE SB0, 0x1 ;  /* 0x000080400000791a */ /* 0x004fe80000000000 */
.L_x_108:
[----:B------:R-:W-:Y:S05]  /*7480*/  BSYNC.RECONVERGENT B0 ;  /* 0x0000000000007941 */ /* 0x000fea0003800200 */
.L_x_107:
        /* <DEDUP_REMOVED lines=15> */
.L_x_112:
[----:B------:R-:W-:Y:S05]  /*7580*/  BSYNC B0 ;  /* 0x0000000000007941 */ /* 0x000fea0003800000 */
.L_x_111:
[----:B------:R-:W-:Y:S01]  /*7590*/  ISETP.NE.AND P0, PT, R116, RZ, PT ;  /* 0x000000ff7400720c */ /* 0x000fe20003f05270 */
[----:B------:R-:W-:Y:S11]  /*75a0*/  VIADD R105, R105, 0x1 ;  /* 0x0000000169697836 */ /* 0x000ff60000000000 */
[----:B------:R-:W-:Y:S01]  /*75b0*/  @!UPT UIADD3 URZ, UPT, UPT, URZ, URZ, URZ ;  /* 0x000000fffffff290 */ /* 0x000fe2000fffe0ff */
[----:B------:R3:W4:Y:S04]  /*75c0*/  @P0 LDS.128 R84, [R2+0x210] ;  /* 0x0002100002540984 */ /* 0x0007280000000c00 */
[----:B------:R1:W1:Y:S01]  /*75d0*/  @P0 LDS.128 R80, [R3+UR49+0x200] ;  /* 0x0002003103500984 */ /* 0x0002620008000c00 */
        /* <DEDUP_REMOVED lines=14> */
.L_x_110:
[----:B------:R-:W-:Y:S05]  /*76c0*/  BSYNC B1 ;  /* 0x0000000000017941 */ /* 0x000fea0003800000 */
.L_x_109:
[----:B------:R-:W-:Y:S05]  /*76d0*/  VIADD R0, R48, 0x80 ;  /* 0x0000008030007836 */ /* 0x000fea0000000000 */
[----:B------:R-:W-:Y:S04]  /*76e0*/  SHF.R.U32.HI R0, RZ, 0x15, R0 ;  /* 0x00000015ff007819 */ /* 0x000fe80000011600 */
[----:B------:R-:W-:Y:S11]  /*76f0*/  LOP3.LUT P0, RZ, R0, 0x3, R101, 0x48, !PT ;  /* 0x0000000300ff7812 */ /* 0x000ff60007804865 */
[----:B------:R-:W-:Y:S02]  /*7700*/  @!UPT UIADD3 URZ, UPT, UPT, URZ, URZ, URZ ;  /* 0x000000fffffff290 */ /* 0x000fe4000fffe0ff */
[----:B------:R-:W-:Y:S05]  /*7710*/  @!P0 BRA `(.L_x_114) ;  /* 0x0000000000408947 */ /* 0x000fea0003800000 */
[----:B------:R-:W2:Y:S01]  /*7720*/  LDCU.64 UR8, c[0x4][0x78] ;  /* 0x01000f00ff0877ac */ /* 0x000ea20008000a00 */
[----:B------:R-:W-:Y:S01]  /*7730*/  MOV R3, 0x0 ;  /* 0x0000000000037802 */ /* 0x000fe20000000f00 */
[----:B-1----:R-:W-:Y:S02]  /*7740*/  HFMA2 R12, -RZ, RZ, 0, 5.9604644775390625e-08 ;  /* 0x00000001ff0c7431 */ /* 0x002fe400000001ff */
[----:B------:R-:W-:Y:S02]  /*7750*/  IMAD.MOV.U32 R8, RZ, RZ, 0x192 ;  /* 0x00000192ff087424 */ /* 0x000fe400078e00ff */
[----:B------:R-:W-:Y:S01]  /*7760*/  IMAD.MOV.U32 R13, RZ, RZ, RZ ;  /* 0x000000ffff0d7224 */ /* 0x000fe200078e00ff */
[----:B------:R-:W1:Y:S01]  /*7770*/  LDCU.64 UR6, c[0x4][0x80] ;  /* 0x01001000ff0677ac */ /* 0x000e620008000a00 */
[----:B------:R-:W3:Y:S01]  /*7780*/  LDC.64 R2, c[0x4][R3] ;  /* 0x0100000003027b82 */ /* 0x000ee20000000a00 */
[----:B------:R-:W4:Y:S01]  /*7790*/  LDCU.64 UR4, c[0x4][0x18] ;  /* 0x01000300ff0477ac */ /* 0x000f220008000a00 */
[----:B--2---:R-:W-:Y:S01]  /*77a0*/  MOV R5, UR9 ;  /* 0x0000000900057c02 */ /* 0x004fe20008000f00 */
[----:B------:R-:W-:Y:S01]  /*77b0*/  IMAD.U32 R4, RZ, RZ, UR8 ;  /* 0x00000008ff047e24 */ /* 0x000fe2000f8e00ff */
[----:B-1----:R-:W-:Y:S01]  /*77c0*/  MOV R7, UR7 ;  /* 0x0000000700077c02 */ /* 0x002fe20008000f00 */
[----:B------:R-:W-:Y:S01]  /*77d0*/  IMAD.U32 R6, RZ, RZ, UR6 ;  /* 0x00000006ff067e24 */ /* 0x000fe2000f8e00ff */
[----:B----4-:R-:W-:Y:S01]  /*77e0*/  MOV R11, UR5 ;  /* 0x00000005000b7c02 */ /* 0x010fe20008000f00 */
[----:B------:R-:W-:Y:S02]  /*77f0*/  IMAD.U32 R10, RZ, RZ, UR4 ;  /* 0x00000004ff0a7e24 */ /* 0x000fe4000f8e00ff */
[----:B------:R-:W-:Y:S07]  /*7800*/  LEPC R20, `(.L_x_114) ;  /* 0x000000001014794e */ /* 0x000fee0000000000 */
[----:B---3--:R-:W-:Y:S05]  /*7810*/  CALL.ABS.NOINC R2 ;  /* 0x0000000002007343 */ /* 0x008fea0003c00000 */
.L_x_114:
        /* <DEDUP_REMOVED lines=148> */
[----:B------:R-:W-:Y:S02]  /*8160*/  UIADD3 UR8, UP0, UPT, UR52, 0x680, URZ ;  /* 0x0000068034087890 */ /* 0x000fe4000ff1e0ff */
[----:B------:R-:W-:Y:S02]  /*8170*/  UIADD3 UR5, UPT, UPT, UR41, 0x80, URZ ;  /* 0x0000008029057890 */ /* 0x000fe4000fffe0ff */
[----:B------:R-:W-:Y:S01]  /*8180*/  MOV R109, UR10 ;  /* 0x0000000a006d7c02 */ /* 0x000fe20008000f00 */
[----:B------:R-:W-:Y:S01]  /*8190*/  UIADD3.X UR9, UPT, UPT, URZ, UR53, URZ, UP0, !UPT ;  /* 0x00000035ff097290 */ /* 0x000fe200087fe4ff */
[----:B------:R-:W-:Y:S02]  /*81a0*/  UMOV UR6, UR42 ;  /* 0x0000002a00067c82 */ /* 0x000fe40008000000 */
[----:B------:R-:W-:Y:S01]  /*81b0*/  R2UR UR4, R109 ;  /* 0x000000006d0472ca */ /* 0x000fe200000e0000 */
[----:B------:R-:W-:Y:S11]  /*81c0*/  UMOV UR7, UR36 ;  /* 0x0000002400077c82 */ /* 0x000ff60008000000 */
[----:B------:R-:W-:Y:S01]  /*81d0*/  @!UPT UIADD3 URZ, UPT, UPT, URZ, URZ, URZ ;  /* 0x000000fffffff290 */ /* 0x000fe2000fffe0ff */
[----:B------:R2:W-:Y:S01]  /*81e0*/  UTMASTG.3D [UR4], [UR8] ;  /* 0x00000004080073b5 */ /* 0x0005e20008010000 */
[----:B------:R0:W-:Y:S01]  /*81f0*/  UTMACMDFLUSH ;  /* 0x00000000000079b7 */ /* 0x0001e20000000000 */
[----:B--2---:R-:W-:Y:S04]  /*8200*/  DEPBAR.LE SB0, 0x1 ;  /* 0x000080400000791a */ /* 0x004fe80000000000 */
.L_x_116:
[----:B------:R-:W-:Y:S05]  /*8210*/  BSYNC.RECONVERGENT B0 ;  /* 0x0000000000007941 */ /* 0x000fea0003800200 */
.L_x_115:
        /* <DEDUP_REMOVED lines=15> */
.L_x_120:
[----:B------:R-:W-:Y:S05]  /*8310*/  BSYNC B0 ;  /* 0x0000000000007941 */ /* 0x000fea0003800000 */
.L_x_119:
        /* <DEDUP_REMOVED lines=19> */
.L_x_118:
[----:B------:R-:W-:Y:S05]  /*8450*/  BSYNC B1 ;  /* 0x0000000000017941 */ /* 0x000fea0003800000 */
.L_x_117:
        /* <DEDUP_REMOVED lines=21> */
.L_x_122:
[----:B------:R-:W-:Y:S01]  /*85b0*/  ISETP.NE.AND P0, PT, R110, RZ, PT ;  /* 0x000000ff6e00720c */ /* 0x000fe20003f05270 */
[----:B------:R-:W-:Y:S05]  /*85c0*/  WARPSYNC.ALL ;  /* 0x0000000000007948 */ /* 0x000fea0003800000 */
[----:B------:R-:W-:Y:S01]  /*85d0*/  R2UR UR4, R48 ;  /* 0x00000000300472ca */ /* 0x000fe200000e0000 */
[----:B------:R-:W-:Y:S01]  /*85e0*/  BSSY.RECONVERGENT B0, `(.L_x_123) ;  /* 0x000009c000007945 */ /* 0x000fe20003800200 */
[-C--:B------:R-:W-:Y:S02]  /*85f0*/  F2FP.F16.E4M3.UNPACK_B R2, R80.reuse ;  /* 0x00000050ff02723e */ /* 0x080fe400020006ff */
[----:B------:R-:W-:Y:S02]  /*8600*/  F2FP.F16.E4M3.UNPACK_B R80, R80.H1 ;  /* 0x00000050ff50723e */ /* 0x000fe400030006ff */
[-C--:B------:R-:W-:Y:S01]  /*8610*/  F2FP.F16.E4M3.UNPACK_B R51, R81.reuse ;  /* 0x00000051ff33723e */ /* 0x080fe200020006ff */
[--C-:B------:R-:W-:Y:S01]  /*8620*/  HADD2.F32 R0, -RZ, R2.reuse.H0_H0 ;  /* 0x20000002ff007230 */ /* 0x100fe20000004100 */
[----:B------:R-:W-:Y:S01]  /*8630*/  F2FP.F16.E4M3.UNPACK_B R81, R81.H1 ;  /* 0x00000051ff51723e */ /* 0x000fe200030006ff */
[----:B------:R-:W-:Y:S01]  /*8640*/  HADD2.F32 R2, -RZ, R2.H1_H1 ;  /* 0x30000002ff027230 */ /* 0x000fe20000004100 */
[-C--:B------:R-:W-:Y:S01]  /*8650*/  F2FP.F16.E4M3.UNPACK_B R55, R82.reuse ;  /* 0x00000052ff37723e */ /* 0x080fe200020006ff */
[--C-:B------:R-:W-:Y:S01]  /*8660*/  HADD2.F32 R3, -RZ, R80.reuse.H0_H0 ;  /* 0x20000050ff037230 */ /* 0x100fe20000004100 */
[----:B------:R-:W-:Y:S01]  /*8670*/  F2FP.F16.E4M3.UNPACK_B R82, R82.H1 ;  /* 0x00000052ff52723e */ /* 0x000fe200030006ff */
[----:B-1----:R-:W-:Y:S01]  /*8680*/  LDTM.16dp32bit_t0_t15.x32 R4, tmem[UR4+0xc0] ;  /* 0x0000c004000479ee */ /* 0x002fe20008a80000 */
[----:B------:R-:W1:Y:S01]  /*8690*/  LDTM.16dp32bit_t16_t31.x32 R4, tmem[UR4+0xe0] ;  /* 0x0000e004000479ee */ /* 0x000e620008aa0000 */
[----:B------:R-:W-:Y:S01]  /*86a0*/  NOP ;  /* 0x0000000000007918 */ /* 0x000fe20000000000 */
[--C-:B------:R-:W-:Y:S01]  /*86b0*/  HADD2.F32 R50, -RZ, R51.reuse.H0_H0 ;  /* 0x20000033ff327230 */ /* 0x100fe20000004100 */
[----:B------:R-:W-:Y:S01]  /*86c0*/  R2UR UR5, R113 ;  /* 0x00000000710572ca */ /* 0x000fe200000e0000 */
[----:B------:R-:W-:Y:S01]  /*86d0*/  HADD2.F32 R51, -RZ, R51.H1_H1 ;  /* 0x30000033ff337230 */ /* 0x000fe20000004100 */
[----:B------:R-:W-:Y:S01]  /*86e0*/  F2FP.F16.E4M3.UNPACK_B R59, R83 ;  /* 0x00000053ff3b723e */ /* 0x000fe200020006ff */
[--C-:B------:R-:W-:Y:S01]  /*86f0*/  HADD2.F32 R54, -RZ, R55.reuse.H0_H0 ;  /* 0x20000037ff367230 */ /* 0x100fe20000004100 */
[----:B------:R-:W-:Y:S01]  /*8700*/  F2FP.F16.E4M3.UNPACK_B R63, R84 ;  /* 0x00000054ff3f723e */ /* 0x000fe200020006ff */
[----:B------:R-:W-:Y:S01]  /*8710*/  HADD2.F32 R55, -RZ, R55.H1_H1 ;  /* 0x30000037ff377230 */ /* 0x000fe20000004100 */
[----:B------:R-:W-:Y:S01]  /*8720*/  F2FP.F16.E4M3.UNPACK_B R67, R85 ;  /* 0x00000055ff43723e */ /* 0x000fe200020006ff */
[--C-:B------:R-:W-:Y:S01]  /*8730*/  HADD2.F32 R58, -RZ, R59.reuse.H0_H0 ;  /* 0x2000003bff3a7230 */ /* 0x100fe20000004100 */
[----:B------:R-:W-:Y:S01]  /*8740*/  F2FP.F16.E4M3.UNPACK_B R71, R86 ;  /* 0x00000056ff47723e */ /* 0x000fe200020006ff */
[----:B------:R-:W-:Y:S01]  /*8750*/  HADD2.F32 R59, -RZ, R59.H1_H1 ;  /* 0x3000003bff3b7230 */ /* 0x000fe20000004100 */
[----:B------:R-:W-:Y:S01]  /*8760*/  F2FP.F16.E4M3.UNPACK_B R74, R87 ;  /* 0x00000057ff4a723e */ /* 0x000fe200020006ff */
[--C-:B------:R-:W-:Y:S01]  /*8770*/  HADD2.F32 R62, -RZ, R63.reuse.H0_H0 ;  /* 0x2000003fff3e7230 */ /* 0x100fe20000004100 */
[----:B------:R-:W-:Y:S01]  /*8780*/  F2FP.F16.E4M3.UNPACK_B R83, R83.H1 ;  /* 0x00000053ff53723e */ /* 0x000fe200030006ff */
[----:B------:R-:W-:Y:S01]  /*8790*/  UIADD3 UR5, UPT, UPT, UR5, 0xe0, URZ ;  /* 0x000000e005057890 */ /* 0x000fe2000fffe0ff */
[----:B------:R-:W-:Y:S01]  /*87a0*/  HADD2.F32 R63, -RZ, R63.H1_H1 ;  /* 0x3000003fff3f7230 */ /* 0x000fe20000004100 */
[----:B------:R-:W-:Y:S01]  /*87b0*/  F2FP.F16.E4M3.UNPACK_B R84, R84.H1 ;  /* 0x00000054ff54723e */ /* 0x000fe200030006ff */
[--C-:B------:R-:W-:Y:S01]  /*87c0*/  HADD2.F32 R66, -RZ, R67.reuse.H0_H0 ;  /* 0x20000043ff427230 */ /* 0x100fe20000004100 */
[----:B------:R-:W-:Y:S01]  /*87d0*/  UPRMT UR5, UR37, 0x654, UR5 ;  /* 0x0000065425057896 */ /* 0x000fe20008000005 */
[----:B------:R-:W-:Y:S01]  /*87e0*/  HADD2.F32 R67, -RZ, R67.H1_H1 ;  /* 0x30000043ff437230 */ /* 0x000fe20000004100 */
[----:B------:R-:W-:Y:S01]  /*87f0*/  F2FP.F16.E4M3.UNPACK_B R85, R85.H1 ;  /* 0x00000055ff55723e */ /* 0x000fe200030006ff */
[--C-:B------:R-:W-:Y:S02]  /*8800*/  HADD2.F32 R70, -RZ, R71.reuse.H0_H0 ;  /* 0x20000047ff467230 */ /* 0x100fe40000004100 */
[C---:B-1----:R-:W-:Y:S01]  /*8810*/  FMUL R4, R47.reuse, R4 ;  /* 0x000000042f047220 */ /* 0x042fe20000400000 */
[C---:B------:R-:W-:Y:S01]  /*8820*/  FMUL R5, R47.reuse, R5 ;  /* 0x000000052f057220 */ /* 0x040fe20000400000 */
[C---:B------:R-:W-:Y:S01]  /*8830*/  FMUL R8, R47.reuse, R8 ;  /* 0x000000082f087220 */ /* 0x040fe20000400000 */
[----:B------:R-:W-:Y:S01]  /*8840*/  FMUL R9, R47, R9 ;  /* 0x000000092f097220 */ /* 0x000fe20000400000 */
[C---:B------:R-:W-:Y:S01]  /*8850*/  FFMA R4, R49.reuse, R0, R4 ;  /* 0x0000000031047223 */ /* 0x040fe20000000004 */
[----:B------:R-:W-:Y:S01]  /*8860*/  SYNCS.ARRIVE.TRANS64.RED.A1T0 RZ, [UR5], RZ ;  /* 0x000000ffffff79a7 */ /* 0x000fe20008100405 */
        /* <DEDUP_REMOVED lines=8> */
[----:B------:R-:W-:Y:S02]  /*88f0*/  HADD2.F32 R71, -RZ, R71.H1_H1 ;  /* 0x30000047ff477230 */ /* 0x000fe40000004100 */
[C---:B------:R-:W-:Y:S01]  /*8900*/  FMUL R25, R47.reuse, R30 ;  /* 0x0000001e2f197220 */ /* 0x040fe20000400000 */
[C---:B------:R-:W-:Y:S01]  /*8910*/  FMUL R30, R47.reuse, R35 ;  /* 0x000000232f1e7220 */ /* 0x040fe20000400000 */
[----:B------:R-:W-:Y:S02]  /*8920*/  HADD2.F32 R48, -RZ, R80.H1_H1 ;  /* 0x30000050ff307230 */ /* 0x000fe40000004100 */
[C---:B------:R-:W-:Y:S01]  /*8930*/  FMUL R6, R47.reuse, R6 ;  /* 0x000000062f067220 */ /* 0x040fe20000400000 */
[C---:B------:R-:W-:Y:S01]  /*8940*/  FMUL R7, R47.reuse, R7 ;  /* 0x000000072f077220 */ /* 0x040fe20000400000 */
[--C-:B------:R-:W-:Y:S02]  /*8950*/  HADD2.F32 R52, -RZ, R81.reuse.H0_H0 ;  /* 0x20000051ff347230 */ /* 0x100fe40000004100 */
[----:B------:R-:W-:Y:S01]  /*8960*/  FMUL R10, R47, R10 ;  /* 0x0000000a2f0a7220 */ /* 0x000fe20000400000 */
[C---:B------:R-:W-:Y:S01]  /*8970*/  FFMA R6, R49.reuse, R3, R6 ;  /* 0x0000000331067223 */ /* 0x040fe20000000006 */
[----:B------:R-:W-:Y:S02]  /*8980*/  HADD2.F32 R53, -RZ, R81.H1_H1 ;  /* 0x30000051ff357230 */ /* 0x000fe40000004100 */
[C---:B------:R-:W-:Y:S01]  /*8990*/  FFMA R7, R49.reuse, R48, R7 ;  /* 0x0000003031077223 */ /* 0x040fe20000000007 */
[C---:B------:R-:W-:Y:S01]  /*89a0*/  FFMA R8, R49.reuse, R50, R8 ;  /* 0x0000003231087223 */ /* 0x040fe20000000008 */
[C---:B------:R-:W-:Y:S01]  /*89b0*/  FFMA R9, R49.reuse, R51, R9 ;  /* 0x0000003331097223 */ /* 0x040fe20000000009 */
[----:B------:R-:W-:Y:S01]  /*89c0*/  FFMA R10, R49, R52, R10 ;  /* 0x00000034310a7223 */ /* 0x000fe2000000000a */
[--C-:B------:R-:W-:Y:S01]  /*89d0*/  HADD2.F32 R48, -RZ, R74.reuse.H0_H0 ;  /* 0x2000004aff307230 */ /* 0x100fe20000004100 */
[----:B------:R-:W-:Y:S01]  /*89e0*/  F2FP.SATFINITE.E4M3.F32.PACK_AB_MERGE_C R77, R7, R6, RZ ;  /* 0x00000006074d723e */ /* 0x000fe200048070ff */
[C---:B------:R-:W-:Y:S01]  /*89f0*/  FMUL R7, R47.reuse, R24 ;  /* 0x000000182f077220 */ /* 0x040fe20000400000 */
[C---:B------:R-:W-:Y:S01]  /*8a00*/  FMUL R24, R47.reuse, R29 ;  /* 0x0000001d2f187220 */ /* 0x040fe20000400000 */
[C---:B------:R-:W-:Y:S01]  /*8a10*/  FMUL R29, R47.reuse, R34 ;  /* 0x000000222f1d7220 */ /* 0x040fe20000400000 */
[----:B------:R-:W-:Y:S02]  /*8a20*/  HADD2.F32 R74, -RZ, R74.H1_H1 ;  /* 0x3000004aff4a7230 */ /* 0x000fe40000004100 */
[C---:B------:R-:W-:Y:S01]  /*8a30*/  FMUL R11, R47.reuse, R11 ;  /* 0x0000000b2f0b7220 */ /* 0x040fe20000400000 */
[--C-:B------:R-:W-:Y:S02]  /*8a40*/  HADD2.F32 R56, -RZ, R82.reuse.H0_H0 ;  /* 0x20000052ff387230 */ /* 0x100fe40000004100 */
[----:B------:R-:W-:Y:S01]  /*8a50*/  FMUL R14, R47, R14 ;  /* 0x0000000e2f0e7220 */ /* 0x000fe20000400000 */
[----:B------:R-:W-:Y:S02]  /*8a60*/  HADD2.F32 R57, -RZ, R82.H1_H1 ;  /* 0x30000052ff397230 */ /* 0x000fe40000004100 */
[C---:B------:R-:W-:Y:S01]  /*8a70*/  FFMA R11, R49.reuse, R53, R11 ;  /* 0x00000035310b7223 */ /* 0x040fe2000000000b */
[----:B------:R-:W-:Y:S01]  /*8a80*/  F2FP.F16.E4M3.UNPACK_B R86, R86.H1 ;  /* 0x00000056ff56723e */ /* 0x000fe200030006ff */
[C---:B------:R-:W-:Y:S01]  /*8a90*/  FFMA R12, R49.reuse, R54, R12 ;  /* 0x00000036310c7223 */ /* 0x040fe2000000000c */
[C---:B------:R-:W-:Y:S01]  /*8aa0*/  FFMA R13, R49.reuse, R55, R13 ;  /* 0x00000037310d7223 */ /* 0x040fe2000000000d */
[----:B------:R-:W-:Y:S01]  /*8ab0*/  F2FP.F16.E4M3.UNPACK_B R87, R87.H1 ;  /* 0x00000057ff57723e */ /* 0x000fe200030006ff */
[----:B------:R-:W-:Y:S01]  /*8ac0*/  FFMA R14, R49, R56, R14 ;  /* 0x00000038310e7223 */ /* 0x000fe2000000000e */
[----:B------:R-:W-:Y:S01]  /*8ad0*/  F2FP.SATFINITE.E4M3.F32.PACK_AB_MERGE_C R10, R11, R10, RZ ;  /* 0x0000000a0b0a723e */ /* 0x000fe200048070ff */
[C---:B------:R-:W-:Y:S01]  /*8ae0*/  FMUL R15, R47.reuse, R15 ;  /* 0x0000000f2f0f7220 */ /* 0x040fe20000400000 */
[--C-:B------:R-:W-:Y:S02]  /*8af0*/  HADD2.F32 R60, -RZ, R83.reuse.H0_H0 ;  /* 0x20000053ff3c7230 */ /* 0x100fe40000004100 */
[----:B------:R-:W-:Y:S01]  /*8b00*/  FMUL R18, R47, R18 ;  /* 0x000000122f127220 */ /* 0x000fe20000400000 */
[----:B------:R-:W-:Y:S02]  /*8b10*/  HADD2.F32 R61, -RZ, R83.H1_H1 ;  /* 0x30000053ff3d7230 */ /* 0x000fe40000004100 */
[----:B------:R-:W-:Y:S01]  /*8b20*/  FFMA R15, R49, R57, R15 ;  /* 0x00000039310f7223 */ /* 0x000fe2000000000f */
[----:B------:R-:W-:Y:S01]  /*8b30*/  IADD3 R45, PT, PT, R45, 0x1, RZ ;  /* 0x000000012d2d7810 */ /* 0x000fe20007ffe0ff */
[C---:B------:R-:W-:Y:S01]  /*8b40*/  FFMA R16, R49.reuse, R58, R16 ;  /* 0x0000003a31107223 */ /* 0x040fe20000000010 */
        /* <DEDUP_REMOVED lines=8> */
[C---:B------:R-:W-:Y:S01]  /*8bd0*/  FFMA R0, R49.reuse, R62, R0 ;  /* 0x0000003e31007223 */ /* 0x040fe20000000000 */
[C---:B------:R-:W-:Y:S01]  /*8be0*/  FFMA R2, R49.reuse, R63, R2 ;  /* 0x0000003f31027223 */ /* 0x040fe20000000002 */
[--C-:B------:R-:W-:Y:S02]  /*8bf0*/  HADD2.F32 R68, -RZ, R85.reuse.H0_H0 ;  /* 0x20000055ff447230 */ /* 0x100fe40000004100 */
[----:B------:R-:W-:Y:S01]  /*8c00*/  FFMA R3, R49, R64, R3 ;  /* 0x0000004031037223 */ /* 0x000fe20000000003 */
[----:B------:R-:W-:Y:S02]  /*8c10*/  HADD2.F32 R69, -RZ, R85.H1_H1 ;  /* 0x30000055ff457230 */ /* 0x000fe40000004100 */
[C---:B------:R-:W-:Y:S01]  /*8c20*/  FMUL R21, R47.reuse, R26 ;  /* 0x0000001a2f157220 */ /* 0x040fe20000400000 */
[----:B------:R-:W-:Y:S01]  /*8c30*/  FMUL R22, R47, R27 ;  /* 0x0000001b2f167220 */ /* 0x000fe20000400000 */
[C---:B------:R-:W-:Y:S01]  /*8c40*/  FFMA R6, R49.reuse, R65, R6 ;  /* 0x0000004131067223 */ /* 0x040fe20000000006 */
[----:B------:R-:W-:Y:S01]  /*8c50*/  FFMA R7, R49, R66, R7 ;  /* 0x0000004231077223 */ /* 0x000fe20000000007 */
[----:B------:R-:W-:Y:S01]  /*8c60*/  FMUL R23, R47, R28 ;  /* 0x0000001c2f177220 */ /* 0x000fe20000400000 */
[C---:B------:R-:W-:Y:S01]  /*8c70*/  FFMA R20, R49.reuse, R67, R20 ;  /* 0x0000004331147223 */ /* 0x040fe20000000014 */
[--C-:B------:R-:W-:Y:S02]  /*8c80*/  HADD2.F32 R72, -RZ, R86.reuse.H0_H0 ;  /* 0x20000056ff487230 */ /* 0x100fe40000004100 */
[C---:B------:R-:W-:Y:S01]  /*8c90*/  FFMA R21, R49.reuse, R68, R21 ;  /* 0x0000004431157223 */ /* 0x040fe20000000015 */
[----:B------:R-:W-:Y:S02]  /*8ca0*/  HADD2.F32 R73, -RZ, R86.H1_H1 ;  /* 0x30000056ff497230 */ /* 0x000fe40000004100 */
[----:B------:R-:W-:Y:S01]  /*8cb0*/  FFMA R22, R49, R69, R22 ;  /* 0x0000004531167223 */ /* 0x000fe20000000016 */
[C---:B------:R-:W-:Y:S01]  /*8cc0*/  FMUL R26, R47.reuse, R31 ;  /* 0x0000001f2f1a7220 */ /* 0x040fe20000400000 */
[----:B------:R-:W-:Y:S01]  /*8cd0*/  FMUL R27, R47, R32 ;  /* 0x000000202f1b7220 */ /* 0x000fe20000400000 */
[----:B------:R-:W-:Y:S01]  /*8ce0*/  FFMA R23, R49, R70, R23 ;  /* 0x0000004631177223 */ /* 0x000fe20000000017 */
[----:B------:R-:W-:Y:S01]  /*8cf0*/  FMUL R28, R47, R33 ;  /* 0x000000212f1c7220 */ /* 0x000fe20000400000 */
[C---:B------:R-:W-:Y:S01]  /*8d00*/  FFMA R24, R49.reuse, R71, R24 ;  /* 0x0000004731187223 */ /* 0x040fe20000000018 */
[--C-:B------:R-:W-:Y:S02]  /*8d10*/  HADD2.F32 R75, -RZ, R87.reuse.H0_H0 ;  /* 0x20000057ff4b7230 */ /* 0x100fe40000004100 */
[C---:B------:R-:W-:Y:S01]  /*8d20*/  FFMA R25, R49.reuse, R72, R25 ;  /* 0x0000004831197223 */ /* 0x040fe20000000019 */
[----:B------:R-:W-:Y:S02]  /*8d30*/  HADD2.F32 R76, -RZ, R87.H1_H1 ;  /* 0x30000057ff4c7230 */ /* 0x000fe40000004100 */
[----:B------:R-:W-:Y:S01]  /*8d40*/  FFMA R26, R49, R73, R26 ;  /* 0x00000049311a7223 */ /* 0x000fe2000000001a */
[----:B------:R-:W-:Y:S01]  /*8d50*/  F2FP.SATFINITE.E4M3.F32.PACK_AB_MERGE_C R14, R15, R14, RZ ;  /* 0x0000000e0f0e723e */ /* 0x000fe200048070ff */
[----:B------:R-:W-:Y:S01]  /*8d60*/  FFMA R27, R49, R48, R27 ;  /* 0x00000030311b7223 */ /* 0x000fe2000000001b */
[----:B------:R-:W-:Y:S01]  /*8d70*/  F2FP.SATFINITE.E4M3.F32.PACK_AB_MERGE_C R18, R19, R18, RZ ;  /* 0x000000121312723e */ /* 0x000fe200048070ff */
[C---:B------:R-:W-:Y:S01]  /*8d80*/  FFMA R28, R49.reuse, R74, R28 ;  /* 0x0000004a311c7223 */ /* 0x040fe2000000001c */
[C---:B------:R-:W-:Y:S01]  /*8d90*/  FFMA R29, R49.reuse, R75, R29 ;  /* 0x0000004b311d7223 */ /* 0x040fe2000000001d */
[----:B------:R-:W-:Y:S01]  /*8da0*/  FFMA R30, R49, R76, R30 ;  /* 0x0000004c311e7223 */ /* 0x000fe2000000001e */
[----:B------:R-:W-:Y:S02]  /*8db0*/  F2FP.SATFINITE.E4M3.F32.PACK_AB_MERGE_C R32, R5, R4, R77 ;  /* 0x000000040520723e */ /* 0x000fe4000480704d */
[----:B------:R-:W-:Y:S02]  /*8dc0*/  F2FP.SATFINITE.E4M3.F32.PACK_AB_MERGE_C R33, R9, R8, R10 ;  /* 0x000000080921723e */ /* 0x000fe4000480700a */
        /* <DEDUP_REMOVED lines=10> */
[----:B------:R-:W-:Y:S05]  /*8e70*/  F2FP.SATFINITE.E4M3.F32.PACK_AB_MERGE_C R7, R28, R27, R29 ;  /* 0x0000001b1c07723e */ /* 0x000fea000480701d */
        /* <DEDUP_REMOVED lines=18> */
.L_x_124:
[----:B------:R-:W-:Y:S05]  /*8fa0*/  BSYNC.RECONVERGENT B0 ;  /* 0x0000000000007941 */ /* 0x000fea0003800200 */
.L_x_123:
[----:B------:R-:W-:Y:S01]  /*8fb0*/  BAR.SYNC.DEFER_BLOCKING 0x1, 0x80 ;  /* 0x0042000000007b1d */ /* 0x000fe20000010000 */
[----:B------:R-:W-:Y:S01]  /*8fc0*/  ISETP.NE.AND P2, PT, R111, RZ, PT ;  /* 0x000000ff6f00720c */ /* 0x000fe20003f45270 */
[----:B------:R-:W-:Y:S01]  /*8fd0*/  IMAD.IADD R14, R43, 0x1, R94 ;  /* 0x000000012b0e7824 */ /* 0x000fe200078e025e */
[----:B------:R-:W-:Y:S01]  /*8fe0*/  ISETP.NE.AND P0, PT, R112, 0x2, PT ;  /* 0x000000027000780c */ /* 0x000fe20003f05270 */
[----:B------:R-:W-:Y:S01]  /*8ff0*/  IMAD.IADD R15, R44, 0x1, R95 ;  /* 0x000000012c0f7824 */ /* 0x000fe200078e025f */
[----:B------:R-:W-:Y:S02]  /*9000*/  ISETP.NE.AND P1, PT, R45, 0x4, PT ;  /* 0x000000042d00780c */ /* 0x000fe40003f25270 */
[----:B------:R-:W-:Y:S02]  /*9010*/  SEL R2, RZ, 0x1, P0 ;  /* 0x00000001ff027807 */ /* 0x000fe40000000000 */
[----:B------:R-:W-:Y:S02]  /*9020*/  SEL R0, RZ, 0x1, P1 ;  /* 0x00000001ff007807 */ /* 0x000fe40000800000 */
[----:B------:R-:W-:Y:S02]  /*9030*/  LOP3.LUT R106, R106, R2, RZ, 0x3c, !PT ;  /* 0x000000026a6a7212 */ /* 0x000fe400078e3cff */
[----:B------:R-:W-:Y:S02]  /*9040*/  LOP3.LUT R107, R107, R0, RZ, 0x3c, !PT ;  /* 0x000000006b6b7212 */ /* 0x000fe400078e3cff */
[----:B------:R-:W-:Y:S02]  /*9050*/  @P2 R2UR UR36, R103 ;  /* 0x00000000672422ca */ /* 0x000fe400000e0000 */
[----:B------:R-:W-:Y:S02]  /*9060*/  SEL R112, R112, RZ, P0 ;  /* 0x000000ff70707207 */ /* 0x000fe40000000000 */
[----:B------:R-:W-:Y:S01]  /*9070*/  SEL R45, R45, RZ, P1 ;  /* 0x000000ff2d2d7207 */ /* 0x000fe20000800000 */
[----:B------:R-:W-:Y:S10]  /*9080*/  @P2 BRA `(.L_x_125) ;  /* 0xffffffbc00382947 */ /* 0x000ff4000383ffff */
[----:B------:R-:W-:Y:S05]  /*9090*/  EXIT ;  /* 0x000000000000794d */ /* 0x000fea0003800000 */
.L_x_19:
[----:B--2---:R2:W1:Y:S02]  /*90a0*/  SYNCS.PHASECHK.TRANS64.TRYWAIT P0, [R2+URZ+0x110], R3 ;  /* 0x00011003020075a7 */ /* 0x00446400080011ff */
[----:B-1----:R-:W-:Y:S05]  /*90b0*/  @!P0 NANOSLEEP.SYNCS 0x989680 ;  /* 0x009896800000895d */ /* 0x002fea0003900000 */
[----:B------:R-:W1:Y:S02]  /*90c0*/  @!P0 SYNCS.PHASECHK.TRANS64 P0, [R2+URZ+0x110], R3 ;  /* 0x00011003020085a7 */ /* 0x000e6400080010ff */
[----:B-1----:R-:W-:Y:S05]  /*90d0*/  @!P0 BRA `(.L_x_19) ;  /* 0xfffffffc00f08947 */ /* 0x002fea000383ffff */
[----:B------:R-:W-:Y:S05]  /*90e0*/  BRA `(.L_x_126) ;  /* 0xffffff8400447947 */ /* 0x000fea000383ffff */
.L_x_22:
[----:B-1----:R-:W-:-:S07]  /*90f0*/  MOV R2, UR33 ;  /* 0x0000002100027c02 */ /* 0x002fce0008000f00 */
.L_x_127:
[----:B-1----:R1:W2:Y:S02]  /*9100*/  SYNCS.PHASECHK.TRANS64.TRYWAIT P0, [R2+URZ+0x28], R4 ;  /* 0x00002804020075a7 */ /* 0x0022a400080011ff */
[----:B--2---:R-:W-:Y:S05]  /*9110*/  @!P0 NANOSLEEP.SYNCS 0x989680 ;  /* 0x009896800000895d */ /* 0x004fea0003900000 */
[----:B------:R-:W2:Y:S02]  /*9120*/  @!P0 SYNCS.PHASECHK.TRANS64 P0, [R2+URZ+0x28], R4 ;  /* 0x00002804020085a7 */ /* 0x000ea400080010ff */
[----:B--2---:R-:W-:Y:S05]  /*9130*/  @!P0 BRA `(.L_x_127) ;  /* 0xfffffffc00f08947 */ /* 0x004fea000383ffff */
[----:B------:R-:W-:Y:S05]  /*9140*/  BRA `(.L_x_21) ;  /* 0xffffff8400947947 */ /* 0x000fea000383ffff */
.L_x_28:
[----:B-1----:R-:W-:-:S07]  /*9150*/  MOV R2, UR17 ;  /* 0x0000001100027c02 */ /* 0x002fce0008000f00 */
.L_x_128:
[----:B-1----:R1:W2:Y:S02]  /*9160*/  SYNCS.PHASECHK.TRANS64.TRYWAIT P0, [R2+URZ+0x28], R4 ;  /* 0x00002804020075a7 */ /* 0x0022a400080011ff */
[----:B--2---:R-:W-:Y:S05]  /*9170*/  @!P0 NANOSLEEP.SYNCS 0x989680 ;  /* 0x009896800000895d */ /* 0x004fea0003900000 */
[----:B------:R-:W2:Y:S02]  /*9180*/  @!P0 SYNCS.PHASECHK.TRANS64 P0, [R2+URZ+0x28], R4 ;  /* 0x00002804020085a7 */ /* 0x000ea400080010ff */
[----:B--2---:R-:W-:Y:S05]  /*9190*/  @!P0 BRA `(.L_x_128) ;  /* 0xfffffffc00f08947 */ /* 0x004fea000383ffff */
[----:B------:R-:W-:Y:S05]  /*91a0*/  BRA `(.L_x_27) ;  /* 0xffffff88003c7947 */ /* 0x000fea000383ffff */
.L_x_32:
[----:B-1----:R1:W2:Y:S02]  /*91b0*/  SYNCS.PHASECHK.TRANS64.TRYWAIT P0, [R2+URZ+0xa0], R3 ;  /* 0x0000a003020075a7 */ /* 0x0022a400080011ff */
[----:B--2---:R-:W-:Y:S05]  /*91c0*/  @!P0 NANOSLEEP.SYNCS 0x989680 ;  /* 0x009896800000895d */ /* 0x004fea0003900000 */
[----:B------:R-:W2:Y:S02]  /*91d0*/  @!P0 SYNCS.PHASECHK.TRANS64 P0, [R2+URZ+0xa0], R3 ;  /* 0x0000a003020085a7 */ /* 0x000ea400080010ff */
[----:B--2---:R-:W-:Y:S05]  /*91e0*/  @!P0 BRA `(.L_x_32) ;  /* 0xfffffffc00f08947 */ /* 0x004fea000383ffff */
[----:B------:R-:W-:Y:S05]  /*91f0*/  BRA `(.L_x_129) ;  /* 0xffffff8800cc7947 */ /* 0x000fea000383ffff */
.L_x_36:
[----:B----4-:R-:W-:-:S07]  /*9200*/  MOV R0, UR5 ;  /* 0x0000000500007c02 */ /* 0x010fce0008000f00 */
.L_x_130:
[----:B-1----:R1:W2:Y:S02]  /*9210*/  SYNCS.PHASECHK.TRANS64.TRYWAIT P0, [R0+URZ], R2 ;  /* 0x00000002000075a7 */ /* 0x0022a400080011ff */
[----:B--2---:R-:W-:Y:S05]  /*9220*/  @!P0 NANOSLEEP.SYNCS 0x989680 ;  /* 0x009896800000895d */ /* 0x004fea0003900000 */
[----:B------:R-:W2:Y:S02]  /*9230*/  @!P0 SYNCS.PHASECHK.TRANS64 P0, [R0+URZ], R2 ;  /* 0x00000002000085a7 */ /* 0x000ea400080010ff */
[----:B--2---:R-:W-:Y:S05]  /*9240*/  @!P0 BRA `(.L_x_130) ;  /* 0xfffffffc00f08947 */ /* 0x004fea000383ffff */
[----:B------:R-:W-:Y:S05]  /*9250*/  BRA `(.L_x_131) ;  /* 0xffffff90003c7947 */ /* 0x000fea000383ffff */
.L_x_37:
[----:B----4-:R-:W-:-:S07]  /*9260*/  MOV R0, UR5 ;  /* 0x0000000500007c02 */ /* 0x010fce0008000f00 */
.L_x_132:
[----:B-1----:R1:W2:Y:S02]  /*9270*/  SYNCS.PHASECHK.TRANS64.TRYWAIT P0, [R0+URZ], R3 ;  /* 0x00000003000075a7 */ /* 0x0022a400080011ff */
[----:B--2---:R-:W-:Y:S05]  /*9280*/  @!P0 NANOSLEEP.SYNCS 0x989680 ;  /* 0x009896800000895d */ /* 0x004fea0003900000 */
[----:B------:R-:W2:Y:S02]  /*9290*/  @!P0 SYNCS.PHASECHK.TRANS64 P0, [R0+URZ], R3 ;  /* 0x00000003000085a7 */ /* 0x000ea400080010ff */
[----:B--2---:R-:W-:Y:S05]  /*92a0*/  @!P0 BRA `(.L_x_132) ;  /* 0xfffffffc00f08947 */ /* 0x004fea000383ffff */
[----:B------:R-:W-:Y:S05]  /*92b0*/  BRA `(.L_x_133) ;  /* 0xffffff9000487947 */ /* 0x000fea000383ffff */
.L_x_38:
[----:B----4-:R-:W-:-:S07]  /*92c0*/  MOV R0, UR5 ;  /* 0x0000000500007c02 */ /* 0x010fce0008000f00 */
.L_x_134:
[----:B-1----:R1:W2:Y:S02]  /*92d0*/  SYNCS.PHASECHK.TRANS64.TRYWAIT P0, [R0+URZ], R3 ;  /* 0x00000003000075a7 */ /* 0x0022a400080011ff */
[----:B--2---:R-:W-:Y:S05]  /*92e0*/  @!P0 NANOSLEEP.SYNCS 0x989680 ;  /* 0x009896800000895d */ /* 0x004fea0003900000 */
[----:B------:R-:W2:Y:S02]  /*92f0*/  @!P0 SYNCS.PHASECHK.TRANS64 P0, [R0+URZ], R3 ;  /* 0x00000003000085a7 */ /* 0x000ea400080010ff */
[----:B--2---:R-:W-:Y:S05]  /*9300*/  @!P0 BRA `(.L_x_134) ;  /* 0xfffffffc00f08947 */ /* 0x004fea000383ffff */
[----:B------:R-:W-:Y:S05]  /*9310*/  BRA `(.L_x_135) ;  /* 0xffffff9000547947 */ /* 0x000fea000383ffff */
.L_x_39:
[----:B----4-:R-:W-:-:S07]  /*9320*/  MOV R0, UR5 ;  /* 0x0000000500007c02 */ /* 0x010fce0008000f00 */
.L_x_136:
[----:B-1----:R1:W2:Y:S02]  /*9330*/  SYNCS.PHASECHK.TRANS64.TRYWAIT P0, [R0+URZ], R3 ;  /* 0x00000003000075a7 */ /* 0x0022a400080011ff */
[----:B--2---:R-:W-:Y:S05]  /*9340*/  @!P0 NANOSLEEP.SYNCS 0x989680 ;  /* 0x009896800000895d */ /* 0x004fea0003900000 */
[----:B------:R-:W2:Y:S02]  /*9350*/  @!P0 SYNCS.PHASECHK.TRANS64 P0, [R0+URZ], R3 ;  /* 0x00000003000085a7 */ /* 0x000ea400080010ff */
[----:B--2---:R-:W-:Y:S05]  /*9360*/  @!P0 BRA `(.L_x_136) ;  /* 0xfffffffc00f08947 */ /* 0x004fea000383ffff */
[----:B------:R-:W-:Y:S05]  /*9370*/  BRA `(.L_x_137) ;  /* 0xffffff9000607947 */ /* 0x000fea000383ffff */
.L_x_42:
[----:B-1----:R1:W2:Y:S02]  /*9380*/  SYNCS.PHASECHK.TRANS64.TRYWAIT P0, [R0+URZ+0x100], R4 ;  /* 0x00010004000075a7 */ /* 0x0022a400080011ff */
[----:B--2---:R-:W-:Y:S05]  /*9390*/  @!P0 NANOSLEEP.SYNCS 0x989680 ;  /* 0x009896800000895d */ /* 0x004fea0003900000 */
[----:B------:R-:W2:Y:S02]  /*93a0*/  @!P0 SYNCS.PHASECHK.TRANS64 P0, [R0+URZ+0x100], R4 ;  /* 0x00010004000085a7 */ /* 0x000ea400080010ff */
[----:B--2---:R-:W-:Y:S05]  /*93b0*/  @!P0 BRA `(.L_x_42) ;  /* 0xfffffffc00f08947 */ /* 0x004fea000383ffff */
[----:B------:R-:W-:Y:S05]  /*93c0*/  BRA `(.L_x_138) ;  /* 0xffffff9000bc7947 */ /* 0x000fea000383ffff */
.L_x_43:
[----:B------:R-:W-:-:S07]  /*93d0*/  MOV R0, UR5 ;  /* 0x0000000500007c02 */ /* 0x000fce0008000f00 */
.L_x_139:
[----:B-1----:R1:W2:Y:S02]  /*93e0*/  SYNCS.PHASECHK.TRANS64.TRYWAIT P0, [R0+URZ+0xb0], R5 ;  /* 0x0000b005000075a7 */ /* 0x0022a400080011ff */
[----:B--2---:R-:W-:Y:S05]  /*93f0*/  @!P0 NANOSLEEP.SYNCS 0x989680 ;  /* 0x009896800000895d */ /* 0x004fea0003900000 */
[----:B------:R-:W2:Y:S02]  /*9400*/  @!P0 SYNCS.PHASECHK.TRANS64 P0, [R0+URZ+0xb0], R5 ;  /* 0x0000b005000085a7 */ /* 0x000ea400080010ff */
[----:B--2---:R-:W-:Y:S05]  /*9410*/  @!P0 BRA `(.L_x_139) ;  /* 0xfffffffc00f08947 */ /* 0x004fea000383ffff */
[----:B------:R-:W-:Y:S05]  /*9420*/  BRA `(.L_x_140) ;  /* 0xffffff9000cc7947 */ /* 0x000fea000383ffff */
.L_x_44:
[----:B-1----:R1:W2:Y:S02]  /*9430*/  SYNCS.PHASECHK.TRANS64.TRYWAIT P1, [R0+URZ+0xa0], R4 ;  /* 0x0000a004000075a7 */ /* 0x0022a400080211ff */
[----:B--2---:R-:W-:Y:S05]  /*9440*/  @!P1 NANOSLEEP.SYNCS 0x989680 ;  /* 0x009896800000995d */ /* 0x004fea0003900000 */
[----:B------:R-:W2:Y:S02]  /*9450*/  @!P1 SYNCS.PHASECHK.TRANS64 P1, [R0+URZ+0xa0], R4 ;  /* 0x0000a004000095a7 */ /* 0x000ea400080210ff */
[----:B--2---:R-:W-:Y:S05]  /*9460*/  @!P1 BRA `(.L_x_44) ;  /* 0xfffffffc00f09947 */ /* 0x004fea000383ffff */
[----:B------:R-:W-:Y:S05]  /*9470*/  BRA `(.L_x_141) ;  /* 0xffffff9000fc7947 */ /* 0x000fea000383ffff */
.L_x_47:
[----:B------:R-:W-:-:S07]  /*9480*/  MOV R0, UR5 ;  /* 0x0000000500007c02 */ /* 0x000fce0008000f00 */
.L_x_142:
[----:B-1----:R1:W2:Y:S02]  /*9490*/  SYNCS.PHASECHK.TRANS64.TRYWAIT P0, [R0+URZ+0xb0], R2 ;  /* 0x0000b002000075a7 */ /* 0x0022a400080011ff */
[----:B--2---:R-:W-:Y:S05]  /*94a0*/  @!P0 NANOSLEEP.SYNCS 0x989680 ;  /* 0x009896800000895d */ /* 0x004fea0003900000 */
[----:B------:R-:W2:Y:S02]  /*94b0*/  @!P0 SYNCS.PHASECHK.TRANS64 P0, [R0+URZ+0xb0], R2 ;  /* 0x0000b002000085a7 */ /* 0x000ea400080010ff */
[----:B--2---:R-:W-:Y:S05]  /*94c0*/  @!P0 BRA `(.L_x_142) ;  /* 0xfffffffc00f08947 */ /* 0x004fea000383ffff */
[----:B------:R-:W-:Y:S05]  /*94d0*/  BRA `(.L_x_46) ;  /* 0xffffff9400507947 */ /* 0x000fea000383ffff */
.L_x_54:
[----:B-1----:R1:W2:Y:S02]  /*94e0*/  SYNCS.PHASECHK.TRANS64.TRYWAIT P1, [R0+URZ+0xa0], R2 ;  /* 0x0000a002000075a7 */ /* 0x0022a400080211ff */
[----:B--2---:R-:W-:Y:S05]  /*94f0*/  @!P1 NANOSLEEP.SYNCS 0x989680 ;  /* 0x009896800000995d */ /* 0x004fea0003900000 */
[----:B------:R-:W2:Y:S02]  /*9500*/  @!P1 SYNCS.PHASECHK.TRANS64 P1, [R0+URZ+0xa0], R2 ;  /* 0x0000a002000095a7 */ /* 0x000ea400080210ff */
[----:B--2---:R-:W-:Y:S05]  /*9510*/  @!P1 BRA `(.L_x_54) ;  /* 0xfffffffc00f09947 */ /* 0x004fea000383ffff */
[----:B------:R-:W-:Y:S05]  /*9520*/  BRA `(.L_x_143) ;  /* 0xffffff9800c07947 */ /* 0x000fea000383ffff */
.L_x_55:
[----:B------:R-:W-:-:S07]  /*9530*/  MOV R2, UR7 ;  /* 0x0000000700027c02 */ /* 0x000fce0008000f00 */
.L_x_144:
[----:B-1----:R1:W2:Y:S02]  /*9540*/  SYNCS.PHASECHK.TRANS64.TRYWAIT P0, [R2+URZ+0xe0], R0 ;  /* 0x0000e000020075a7 */ /* 0x0022a400080011ff */
[----:B--2---:R-:W-:Y:S05]  /*9550*/  @!P0 NANOSLEEP.SYNCS 0x989680 ;  /* 0x009896800000895d */ /* 0x004fea0003900000 */
[----:B------:R-:W2:Y:S02]  /*9560*/  @!P0 SYNCS.PHASECHK.TRANS64 P0, [R2+URZ+0xe0], R0 ;  /* 0x0000e000020085a7 */ /* 0x000ea400080010ff */
[----:B--2---:R-:W-:Y:S05]  /*9570*/  @!P0 BRA `(.L_x_144) ;  /* 0xfffffffc00f08947 */ /* 0x004fea000383ffff */
[----:B------:R-:W-:Y:S05]  /*9580*/  BRA `(.L_x_145) ;  /* 0xffffff9c00107947 */ /* 0x000fea000383ffff */
.L_x_58:
[----:B------:R-:W-:Y:S07]  /*9590*/  MOV R0, UR6 ;  /* 0x0000000600007c02 */ /* 0x000fee0008000f00 */
.L_x_146:
[----:B-1----:R1:W2:Y:S02]  /*95a0*/  SYNCS.PHASECHK.TRANS64.TRYWAIT P0, [R0+URZ], R2 ;  /* 0x00000002000075a7 */ /* 0x0022a400080011ff */
[----:B--2---:R-:W-:Y:S05]  /*95b0*/  @!P0 NANOSLEEP.SYNCS 0x989680 ;  /* 0x009896800000895d */ /* 0x004fea0003900000 */
[----:B------:R-:W2:Y:S02]  /*95c0*/  @!P0 SYNCS.PHASECHK.TRANS64 P0, [R0+URZ], R2 ;  /* 0x00000002000085a7 */ /* 0x000ea400080010ff */
[----:B--2---:R-:W-:Y:S05]  /*95d0*/  @!P0 BRA `(.L_x_146) ;  /* 0xfffffffc00f08947 */ /* 0x004fea000383ffff */
[----:B------:R-:W-:Y:S05]  /*95e0*/  BRA `(.L_x_57) ;  /* 0xffffff9c002c7947 */ /* 0x000fea000383ffff */
.L_x_61:
[----:B------:R-:W-:-:S07]  /*95f0*/  MOV R0, UR6 ;  /* 0x0000000600007c02 */ /* 0x000fce0008000f00 */
.L_x_147:
[----:B--2---:R2:W4:Y:S02]  /*9600*/  SYNCS.PHASECHK.TRANS64.TRYWAIT P0, [R0+URZ], R2 ;  /* 0x00000002000075a7 */ /* 0x00452400080011ff */
[----:B----4-:R-:W-:Y:S05]  /*9610*/  @!P0 NANOSLEEP.SYNCS 0x989680 ;  /* 0x009896800000895d */ /* 0x010fea0003900000 */
[----:B------:R-:W4:Y:S02]  /*9620*/  @!P0 SYNCS.PHASECHK.TRANS64 P0, [R0+URZ], R2 ;  /* 0x00000002000085a7 */ /* 0x000f2400080010ff */
[----:B----4-:R-:W-:Y:S05]  /*9630*/  @!P0 BRA `(.L_x_147) ;  /* 0xfffffffc00f08947 */ /* 0x010fea000383ffff */
[----:B------:R-:W-:Y:S05]  /*9640*/  BRA `(.L_x_148) ;  /* 0xffffffa000087947 */ /* 0x000fea000383ffff */
.L_x_62:
[----:B------:R-:W-:-:S07]  /*9650*/  MOV R0, UR6 ;  /* 0x0000000600007c02 */ /* 0x000fce0008000f00 */
.L_x_149:
[----:B-1----:R1:W2:Y:S02]  /*9660*/  SYNCS.PHASECHK.TRANS64.TRYWAIT P0, [R0+URZ], R3 ;  /* 0x00000003000075a7 */ /* 0x0022a400080011ff */
[----:B--2---:R-:W-:Y:S05]  /*9670*/  @!P0 NANOSLEEP.SYNCS 0x989680 ;  /* 0x009896800000895d */ /* 0x004fea0003900000 */
[----:B------:R-:W2:Y:S02]  /*9680*/  @!P0 SYNCS.PHASECHK.TRANS64 P0, [R0+URZ], R3 ;  /* 0x00000003000085a7 */ /* 0x000ea400080010ff */
[----:B--2---:R-:W-:Y:S05]  /*9690*/  @!P0 BRA `(.L_x_149) ;  /* 0xfffffffc00f08947 */ /* 0x004fea000383ffff */
[----:B------:R-:W-:Y:S05]  /*96a0*/  BRA `(.L_x_150) ;  /* 0xffffffa000147947 */ /* 0x000fea000383ffff */
.L_x_63:
[----:B------:R-:W-:-:S07]  /*96b0*/  MOV R0, UR6 ;  /* 0x0000000600007c02 */ /* 0x000fce0008000f00 */
.L_x_151:
[----:B-1----:R1:W2:Y:S02]  /*96c0*/  SYNCS.PHASECHK.TRANS64.TRYWAIT P0, [R0+URZ], R3 ;  /* 0x00000003000075a7 */ /* 0x0022a400080011ff */
[----:B--2---:R-:W-:Y:S05]  /*96d0*/  @!P0 NANOSLEEP.SYNCS 0x989680 ;  /* 0x009896800000895d */ /* 0x004fea0003900000 */
[----:B------:R-:W2:Y:S02]  /*96e0*/  @!P0 SYNCS.PHASECHK.TRANS64 P0, [R0+URZ], R3 ;  /* 0x00000003000085a7 */ /* 0x000ea400080010ff */
[----:B--2---:R-:W-:Y:S05]  /*96f0*/  @!P0 BRA `(.L_x_151) ;  /* 0xfffffffc00f08947 */ /* 0x004fea000383ffff */
[----:B------:R-:W-:Y:S05]  /*9700*/  BRA `(.L_x_152) ;  /* 0xffffffa000207947 */ /* 0x000fea000383ffff */
.L_x_64:
[----:B-1----:R-:W-:-:S07]  /*9710*/  MOV R0, UR7 ;  /* 0x0000000700007c02 */ /* 0x002fce0008000f00 */
.L_x_153:
[----:B-1----:R1:W2:Y:S02]  /*9720*/  SYNCS.PHASECHK.TRANS64.TRYWAIT P0, [R0+URZ], R2 ;  /* 0x00000002000075a7 */ /* 0x0022a400080011ff */
[----:B--2---:R-:W-:Y:S05]  /*9730*/  @!P0 NANOSLEEP.SYNCS 0x989680 ;  /* 0x009896800000895d */ /* 0x004fea0003900000 */
[----:B------:R-:W2:Y:S02]  /*9740*/  @!P0 SYNCS.PHASECHK.TRANS64 P0, [R0+URZ], R2 ;  /* 0x00000002000085a7 */ /* 0x000ea400080010ff */
[----:B--2---:R-:W-:Y:S05]  /*9750*/  @!P0 BRA `(.L_x_153) ;  /* 0xfffffffc00f08947 */ /* 0x004fea000383ffff */
[----:B------:R-:W-:Y:S05]  /*9760*/  BRA `(.L_x_154) ;  /* 0xffffffa0002c7947 */ /* 0x000fea000383ffff */
.L_x_69:
[----:B--2---:R2:W3:Y:S02]  /*9770*/  SYNCS.PHASECHK.TRANS64.TRYWAIT P0, [R0+URZ+0xa0], R2 ;  /* 0x0000a002000075a7 */ /* 0x0044e400080011ff */
[----:B---3--:R-:W-:Y:S05]  /*9780*/  @!P0 NANOSLEEP.SYNCS 0x989680 ;  /* 0x009896800000895d */ /* 0x008fea0003900000 */
[----:B------:R-:W3:Y:S02]  /*9790*/  @!P0 SYNCS.PHASECHK.TRANS64 P0, [R0+URZ+0xa0], R2 ;  /* 0x0000a002000085a7 */ /* 0x000ee400080010ff */
[----:B---3--:R-:W-:Y:S05]  /*97a0*/  @!P0 BRA `(.L_x_69) ;  /* 0xfffffffc00f08947 */ /* 0x008fea000383ffff */
[----:B------:R-:W-:Y:S05]  /*97b0*/  BRA `(.L_x_155) ;  /* 0xffffffa400387947 */ /* 0x000fea000383ffff */
.L_x_72:
[----:B------:R-:W-:Y:S07]  /*97c0*/  MOV R0, UR7 ;  /* 0x0000000700007c02 */ /* 0x000fee0008000f00 */
.L_x_156:
[----:B--2---:R2:W3:Y:S02]  /*97d0*/  SYNCS.PHASECHK.TRANS64.TRYWAIT P0, [R0+URZ+0x98], R2 ;  /* 0x00009802000075a7 */ /* 0x0044e400080011ff */
[----:B---3--:R-:W-:Y:S05]  /*97e0*/  @!P0 NANOSLEEP.SYNCS 0x989680 ;  /* 0x009896800000895d */ /* 0x008fea0003900000 */
[----:B------:R-:W3:Y:S02]  /*97f0*/  @!P0 SYNCS.PHASECHK.TRANS64 P0, [R0+URZ+0x98], R2 ;  /* 0x00009802000085a7 */ /* 0x000ee400080010ff */
[----:B---3--:R-:W-:Y:S05]  /*9800*/  @!P0 BRA `(.L_x_156) ;  /* 0xfffffffc00f08947 */ /* 0x008fea000383ffff */
[----:B------:R-:W-:Y:S05]  /*9810*/  BRA `(.L_x_71) ;  /* 0xffffffa800187947 */ /* 0x000fea000383ffff */
.L_x_75:
[----:B------:R-:W-:Y:S07]  /*9820*/  MOV R0, UR7 ;  /* 0x0000000700007c02 */ /* 0x000fee0008000f00 */
.L_x_157:
[----:B-1----:R1:W2:Y:S02]  /*9830*/  SYNCS.PHASECHK.TRANS64.TRYWAIT P0, [R0+URZ+0x70], R14 ;  /* 0x0000700e000075a7 */ /* 0x0022a400080011ff */
[----:B--2---:R-:W-:Y:S05]  /*9840*/  @!P0 NANOSLEEP.SYNCS 0x989680 ;  /* 0x009896800000895d */ /* 0x004fea0003900000 */
[----:B------:R-:W2:Y:S02]  /*9850*/  @!P0 SYNCS.PHASECHK.TRANS64 P0, [R0+URZ+0x70], R14 ;  /* 0x0000700e000085a7 */ /* 0x000ea400080010ff */
[----:B--2---:R-:W-:Y:S05]  /*9860*/  @!P0 BRA `(.L_x_157) ;  /* 0xfffffffc00f08947 */ /* 0x004fea000383ffff */
[----:B------:R-:W-:Y:S05]  /*9870*/  BRA `(.L_x_158) ;  /* 0xffffffa800907947 */ /* 0x000fea000383ffff */
.L_x_76:
[----:B------:R-:W-:Y:S07]  /*9880*/  MOV R0, UR7 ;  /* 0x0000000700007c02 */ /* 0x000fee0008000f00 */
.L_x_159:
[----:B-1----:R1:W2:Y:S02]  /*9890*/  SYNCS.PHASECHK.TRANS64.TRYWAIT P0, [R0+URZ+0x78], R14 ;  /* 0x0000780e000075a7 */ /* 0x0022a400080011ff */
[----:B--2---:R-:W-:Y:S05]  /*98a0*/  @!P0 NANOSLEEP.SYNCS 0x989680 ;  /* 0x009896800000895d */ /* 0x004fea0003900000 */
[----:B------:R-:W2:Y:S02]  /*98b0*/  @!P0 SYNCS.PHASECHK.TRANS64 P0, [R0+URZ+0x78], R14 ;  /* 0x0000780e000085a7 */ /* 0x000ea400080010ff */
[----:B--2---:R-:W-:Y:S05]  /*98c0*/  @!P0 BRA `(.L_x_159) ;  /* 0xfffffffc00f08947 */ /* 0x004fea000383ffff */
[----:B------:R-:W-:Y:S05]  /*98d0*/  BRA `(.L_x_160) ;  /* 0xffffffa800c87947 */ /* 0x000fea000383ffff */
.L_x_77:
[----:B------:R-:W-:Y:S07]  /*98e0*/  MOV R0, UR7 ;  /* 0x0000000700007c02 */ /* 0x000fee0008000f00 */
.L_x_161:
[----:B-1----:R1:W2:Y:S02]  /*98f0*/  SYNCS.PHASECHK.TRANS64.TRYWAIT P0, [R0+URZ+0x80], R14 ;  /* 0x0000800e000075a7 */ /* 0x0022a400080011ff */
[----:B--2---:R-:W-:Y:S05]  /*9900*/  @!P0 NANOSLEEP.SYNCS 0x989680 ;  /* 0x009896800000895d */ /* 0x004fea0003900000 */
[----:B------:R-:W2:Y:S02]  /*9910*/  @!P0 SYNCS.PHASECHK.TRANS64 P0, [R0+URZ+0x80], R14 ;  /* 0x0000800e000085a7 */ /* 0x000ea400080010ff */
[----:B--2---:R-:W-:Y:S05]  /*9920*/  @!P0 BRA `(.L_x_161) ;  /* 0xfffffffc00f08947 */ /* 0x004fea000383ffff */
[----:B------:R-:W-:Y:S05]  /*9930*/  BRA `(.L_x_162) ;  /* 0xffffffac000c7947 */ /* 0x000fea000383ffff */
.L_x_78:
[----:B------:R-:W-:Y:S07]  /*9940*/  MOV R0, UR7 ;  /* 0x0000000700007c02 */ /* 0x000fee0008000f00 */
.L_x_163:
[----:B-1----:R1:W2:Y:S02]  /*9950*/  SYNCS.PHASECHK.TRANS64.TRYWAIT P0, [R0+URZ+0x88], R14 ;  /* 0x0000880e000075a7 */ /* 0x0022a400080011ff */
[----:B--2---:R-:W-:Y:S05]  /*9960*/  @!P0 NANOSLEEP.SYNCS 0x989680 ;  /* 0x009896800000895d */ /* 0x004fea0003900000 */
[----:B------:R-:W2:Y:S02]  /*9970*/  @!P0 SYNCS.PHASECHK.TRANS64 P0, [R0+URZ+0x88], R14 ;  /* 0x0000880e000085a7 */ /* 0x000ea400080010ff */
[----:B--2---:R-:W-:Y:S05]  /*9980*/  @!P0 BRA `(.L_x_163) ;  /* 0xfffffffc00f08947 */ /* 0x004fea000383ffff */
[----:B------:R-:W-:Y:S05]  /*9990*/  BRA `(.L_x_164) ;  /* 0xffffffac00907947 */ /* 0x000fea000383ffff */
.L_x_80:
[----:B------:R-:W-:-:S07]  /*99a0*/  MOV R0, UR7 ;  /* 0x0000000700007c02 */ /* 0x000fce0008000f00 */
.L_x_165:
[----:B-1----:R1:W3:Y:S02]  /*99b0*/  SYNCS.PHASECHK.TRANS64.TRYWAIT P0, [R0+URZ+0x70], R2 ;  /* 0x00007002000075a7 */ /* 0x0022e400080011ff */
[----:B---3--:R-:W-:Y:S05]  /*99c0*/  @!P0 NANOSLEEP.SYNCS 0x989680 ;  /* 0x009896800000895d */ /* 0x008fea0003900000 */
[----:B------:R-:W3:Y:S02]  /*99d0*/  @!P0 SYNCS.PHASECHK.TRANS64 P0, [R0+URZ+0x70], R2 ;  /* 0x00007002000085a7 */ /* 0x000ee400080010ff */
[----:B---3--:R-:W-:Y:S05]  /*99e0*/  @!P0 BRA `(.L_x_165) ;  /* 0xfffffffc00f08947 */ /* 0x008fea000383ffff */
[----:B------:R-:W-:Y:S05]  /*99f0*/  BRA `(.L_x_166) ;  /* 0xffffffb000007947 */ /* 0x000fea000383ffff */
.L_x_81:
[----:B-1----:R-:W-:-:S07]  /*9a00*/  MOV R0, UR7 ;  /* 0x0000000700007c02 */ /* 0x002fce0008000f00 */
.L_x_167:
[----:B-1----:R1:W3:Y:S02]  /*9a10*/  SYNCS.PHASECHK.TRANS64.TRYWAIT P0, [R0+URZ+0x78], R2 ;  /* 0x00007802000075a7 */ /* 0x0022e400080011ff */
[----:B---3--:R-:W-:Y:S05]  /*9a20*/  @!P0 NANOSLEEP.SYNCS 0x989680 ;  /* 0x009896800000895d */ /* 0x008fea0003900000 */
[----:B------:R-:W3:Y:S02]  /*9a30*/  @!P0 SYNCS.PHASECHK.TRANS64 P0, [R0+URZ+0x78], R2 ;  /* 0x00007802000085a7 */ /* 0x000ee400080010ff */
[----:B---3--:R-:W-:Y:S05]  /*9a40*/  @!P0 BRA `(.L_x_167) ;  /* 0xfffffffc00f08947 */ /* 0x008fea000383ffff */
[----:B------:R-:W-:Y:S05]  /*9a50*/  BRA `(.L_x_168) ;  /* 0xffffffac00f07947 */ /* 0x000fea000383ffff */
.L_x_82:
[----:B-1----:R-:W-:-:S07]  /*9a60*/  MOV R0, UR7 ;  /* 0x0000000700007c02 */ /* 0x002fce0008000f00 */
.L_x_169:
[----:B-1----:R1:W3:Y:S02]  /*9a70*/  SYNCS.PHASECHK.TRANS64.TRYWAIT P0, [R0+URZ+0x80], R2 ;  /* 0x00008002000075a7 */ /* 0x0022e400080011ff */
[----:B---3--:R-:W-:Y:S05]  /*9a80*/  @!P0 NANOSLEEP.SYNCS 0x989680 ;  /* 0x009896800000895d */ /* 0x008fea0003900000 */
[----:B------:R-:W3:Y:S02]  /*9a90*/  @!P0 SYNCS.PHASECHK.TRANS64 P0, [R0+URZ+0x80], R2 ;  /* 0x00008002000085a7 */ /* 0x000ee400080010ff */
[----:B---3--:R-:W-:Y:S05]  /*9aa0*/  @!P0 BRA `(.L_x_169) ;  /* 0xfffffffc00f08947 */ /* 0x008fea000383ffff */
[----:B------:R-:W-:Y:S05]  /*9ab0*/  BRA `(.L_x_170) ;  /* 0xffffffac00e07947 */ /* 0x000fea000383ffff */
.L_x_84:
[----:B--2---:R2:W4:Y:S02]  /*9ac0*/  SYNCS.PHASECHK.TRANS64.TRYWAIT P0, [R0+URZ+0xa0], R2 ;  /* 0x0000a002000075a7 */ /* 0x00452400080011ff */
[----:B----4-:R-:W-:Y:S05]  /*9ad0*/  @!P0 NANOSLEEP.SYNCS 0x989680 ;  /* 0x009896800000895d */ /* 0x010fea0003900000 */
[----:B------:R-:W4:Y:S02]  /*9ae0*/  @!P0 SYNCS.PHASECHK.TRANS64 P0, [R0+URZ+0xa0], R2 ;  /* 0x0000a002000085a7 */ /* 0x000f2400080010ff */
[----:B----4-:R-:W-:Y:S05]  /*9af0*/  @!P0 BRA `(.L_x_84) ;  /* 0xfffffffc00f08947 */ /* 0x010fea000383ffff */
[----:B------:R-:W-:Y:S05]  /*9b00*/  BRA `(.L_x_171) ;  /* 0xffffffb000ac7947 */ /* 0x000fea000383ffff */
.L_x_95:
[----:B-1----:R1:W3:Y:S02]  /*9b10*/  SYNCS.PHASECHK.TRANS64.TRYWAIT P1, [R2+URZ+0x50], R0 ;  /* 0x00005000020075a7 */ /* 0x0022e400080211ff */
[----:B---3--:R-:W-:Y:S05]  /*9b20*/  @!P1 NANOSLEEP.SYNCS 0x989680 ;  /* 0x009896800000995d */ /* 0x008fea0003900000 */
[----:B------:R-:W3:Y:S02]  /*9b30*/  @!P1 SYNCS.PHASECHK.TRANS64 P1, [R2+URZ+0x50], R0 ;  /* 0x00005000020095a7 */ /* 0x000ee400080210ff */
[----:B---3--:R-:W-:Y:S05]  /*9b40*/  @!P1 BRA `(.L_x_95) ;  /* 0xfffffffc00f09947 */ /* 0x008fea000383ffff */
[----:B------:R-:W-:Y:S05]  /*9b50*/  BRA `(.L_x_94) ;  /* 0xffffffbc00c47947 */ /* 0x000fea000383ffff */
.L_x_97:
[----:B-1----:R1:W2:Y:S02]  /*9b60*/  SYNCS.PHASECHK.TRANS64.TRYWAIT P0, [R113+URZ+0xc0], R3 ;  /* 0x0000c003710075a7 */ /* 0x0022a400080011ff */
[----:B--2---:R-:W-:Y:S05]  /*9b70*/  @!P0 NANOSLEEP.SYNCS 0x989680 ;  /* 0x009896800000895d */ /* 0x004fea0003900000 */
[----:B------:R-:W2:Y:S02]  /*9b80*/  @!P0 SYNCS.PHASECHK.TRANS64 P0, [R113+URZ+0xc0], R3 ;  /* 0x0000c003710085a7 */ /* 0x000ea400080010ff */
[----:B--2---:R-:W-:Y:S05]  /*9b90*/  @!P0 BRA `(.L_x_97) ;  /* 0xfffffffc00f08947 */ /* 0x004fea000383ffff */
[----:B------:R-:W-:Y:S05]  /*9ba0*/  BRA `(.L_x_96) ;  /* 0xffffffc000187947 */ /* 0x000fea000383ffff */
.L_x_105:
[----:B--2---:R2:W3:Y:S02]  /*9bb0*/  SYNCS.PHASECHK.TRANS64.TRYWAIT P0, [R0+URZ+0x50], R3 ;  /* 0x00005003000075a7 */ /* 0x0044e400080011ff */
[----:B---3--:R-:W-:Y:S05]  /*9bc0*/  @!P0 NANOSLEEP.SYNCS 0x989680 ;  /* 0x009896800000895d */ /* 0x008fea0003900000 */
[----:B------:R-:W3:Y:S02]  /*9bd0*/  @!P0 SYNCS.PHASECHK.TRANS64 P0, [R0+URZ+0x50], R3 ;  /* 0x00005003000085a7 */ /* 0x000ee400080010ff */
[----:B---3--:R-:W-:Y:S05]  /*9be0*/  @!P0 BRA `(.L_x_105) ;  /* 0xfffffffc00f08947 */ /* 0x008fea000383ffff */
[----:B------:R-:W-:Y:S05]  /*9bf0*/  BRA `(.L_x_104) ;  /* 0xffffffcc00087947 */ /* 0x000fea000383ffff */
.L_x_113:
[----:B--2---:R2:W3:Y:S02]  /*9c00*/  SYNCS.PHASECHK.TRANS64.TRYWAIT P0, [R0+URZ+0x50], R4 ;  /* 0x00005004000075a7 */ /* 0x0044e400080011ff */
[----:B---3--:R-:W-:Y:S05]  /*9c10*/  @!P0 NANOSLEEP.SYNCS 0x989680 ;  /* 0x009896800000895d */ /* 0x008fea0003900000 */
[----:B------:R-:W3:Y:S02]  /*9c20*/  @!P0 SYNCS.PHASECHK.TRANS64 P0, [R0+URZ+0x50], R4 ;  /* 0x00005004000085a7 */ /* 0x000ee400080010ff */
[----:B---3--:R-:W-:Y:S05]  /*9c30*/  @!P0 BRA `(.L_x_113) ;  /* 0xfffffffc00f08947 */ /* 0x008fea000383ffff */
[----:B------:R-:W-:Y:S05]  /*9c40*/  BRA `(.L_x_112) ;  /* 0xffffffd8004c7947 */ /* 0x000fea000383ffff */
.L_x_121:
[----:B--2---:R2:W3:Y:S02]  /*9c50*/  SYNCS.PHASECHK.TRANS64.TRYWAIT P0, [R0+URZ+0x50], R4 ;  /* 0x00005004000075a7 */ /* 0x0044e400080011ff */
[----:B---3--:R-:W-:Y:S05]  /*9c60*/  @!P0 NANOSLEEP.SYNCS 0x989680 ;  /* 0x009896800000895d */ /* 0x008fea0003900000 */
[----:B------:R-:W3:Y:S02]  /*9c70*/  @!P0 SYNCS.PHASECHK.TRANS64 P0, [R0+URZ+0x50], R4 ;  /* 0x00005004000085a7 */ /* 0x000ee400080010ff */
[----:B---3--:R-:W-:Y:S05]  /*9c80*/  @!P0 BRA `(.L_x_121) ;  /* 0xfffffffc00f08947 */ /* 0x008fea000383ffff */
[----:B------:R-:W-:Y:S05]  /*9c90*/  BRA `(.L_x_120) ;  /* 0xffffffe4009c7947 */ /* 0x000fea000383ffff */
        .weak           $__internal_0_$__cuda_sm10x_tcgen05_guardrail_trap_col_being_dealloced_not_returned_by_alloc
        .type           $__internal_0_$__cuda_sm10x_tcgen05_guardrail_trap_col_being_dealloced_not_returned_by_alloc,@function
        .size           $__internal_0_$__cuda_sm10x_tcgen05_guardrail_trap_col_being_dealloced_not_returned_by_alloc,($__internal_1_$__cuda_sm10x_tcgen05_guardrail_trap_phase_invalid_during_alloc - $__internal_0_$__cuda_sm10x_tcgen05_guardrail_trap_col_being_dealloced_not_returned_by_alloc)
$__internal_0_$__cuda_sm10x_tcgen05_guardrail_trap_col_being_dealloced_not_returned_by_alloc:
[----:B------:R-:W-:Y:S05]  /*9ca0*/  BPT.TRAP 0x1 ;  /* 0x000000040000795c */ /* 0x000fea0000300000 */
[----:B------:R-:W-:-:S04]  /*9cb0*/  HFMA2 R3, -RZ, RZ, 0, 0 ;  /* 0x00000000ff037431 */ /* 0x000fc800000001ff */
[----:B------:R-:W-:Y:S05]  /*9cc0*/  RET.REL.NODEC R2 `(_ZN7cutlass13device_kernelINS_4gemm6kernel13GemmUniversalIN4cute5tupleIJiiiiEEENS1_10collective13CollectiveMmaINS1_35MainloopSm100TmaUmmaWarpSpecializedILi5ELi2ELi4ENS5_IJNS4_1CILi1EEESB_SB_EEEEENS5_IJNSA_ILi64EEENSA_ILi256EEENSA_ILi128EEEEEENS_12float_e4m3_tENS5_IJlSB_lEEESI_SJ_NS4_8TiledMMAINS4_8MMA_AtomIJNS4_10MMA_TraitsINS4_19SM100_MMA_F8F6F4_SSEJSI_SI_fSE_SF_NS4_17integral_constantINS4_4UMMA5MajorELSQ_0EEESR_NSO_INSP_7ScaleInELSS_0EEEST_EEEEEENS4_6LayoutISC_NS5_IJNSA_ILi0EEESX_SX_EEEEENS5_IJNS4_10UnderscoreES10_S10_EEEEENS4_13SM90_TMA_LOADENS4_14ComposedLayoutINS4_7SwizzleILi3ELi4ELi3EEENS4_18smem_ptr_flag_bitsILi8EEENSW_INS5_IJNSA_ILi8EEESG_EEENS5_IJSG_SB_EEEEEEEvNS4_8identityES13_S1D_vS1E_EENS_8epilogue10collective18CollectiveEpilogueINS1G_23Sm100TmaWarpSpecializedILi4ELi2ELi32ELb0ELb0EEEJSH_NS5_IJNSW_ISE_SB_EES1L_EEESI_SJ_SI_SJ_NS1G_6fusion15FusionCallbacksIS1K_NS1N_17LinearCombinationISI_fSI_fLNS_15FloatRoundStyleE2EEESH_S1M_JEEENS4_5SM1004TMEM4LOAD26SM100_TMEM_LOAD_16dp32b32xES13_NS14_INS15_ILi2ELi4ELi3EEES18_NSW_INS5_IJS19_SE_EEENS5_IJSE_SB_EEEEEEENS4_39AutoVectorizingCopyWithAssumedAlignmentILi128EEENS4_14SM90_TMA_STOREES21_S23_S23_EEEvvEEEEvNT_6ParamsE) ;  /* 0xffffff6002cc7950 */ /* 0x000fea0003c3ffff */
        .weak           $__internal_1_$__cuda_sm10x_tcgen05_guardrail_trap_phase_invalid_during_alloc
        .type           $__internal_1_$__cuda_sm10x_tcgen05_guardrail_trap_phase_invalid_during_alloc,@function
        .size           $__internal_1_$__cuda_sm10x_tcgen05_guardrail_trap_phase_invalid_during_alloc,($__internal_2_$__cuda_sm10x_tcgen05_guardrail_trap_unallocated_columns_being_dealloced - $__internal_1_$__cuda_sm10x_tcgen05_guardrail_trap_phase_invalid_during_alloc)
$__internal_1_$__cuda_sm10x_tcgen05_guardrail_trap_phase_invalid_during_alloc:
[----:B------:R-:W-:Y:S05]  /*9cd0*/  BPT.TRAP 0x1 ;  /* 0x000000040000795c */ /* 0x000fea0000300000 */
[----:B------:R-:W-:-:S04]  /*9ce0*/  MOV R3, 0x0 ;  /* 0x0000000000037802 */ /* 0x000fc80000000f00 */
[----:B------:R-:W-:Y:S05]  /*9cf0*/  RET.REL.NODEC R2 `(_ZN7cutlass13device_kernelINS_4gemm6kernel13GemmUniversalIN4cute5tupleIJiiiiEEENS1_10collective13CollectiveMmaINS1_35MainloopSm100TmaUmmaWarpSpecializedILi5ELi2ELi4ENS5_IJNS4_1CILi1EEESB_SB_EEEEENS5_IJNSA_ILi64EEENSA_ILi256EEENSA_ILi128EEEEEENS_12float_e4m3_tENS5_IJlSB_lEEESI_SJ_NS4_8TiledMMAINS4_8MMA_AtomIJNS4_10MMA_TraitsINS4_19SM100_MMA_F8F6F4_SSEJSI_SI_fSE_SF_NS4_17integral_constantINS4_4UMMA5MajorELSQ_0EEESR_NSO_INSP_7ScaleInELSS_0EEEST_EEEEEENS4_6LayoutISC_NS5_IJNSA_ILi0EEESX_SX_EEEEENS5_IJNS4_10UnderscoreES10_S10_EEEEENS4_13SM90_TMA_LOADENS4_14ComposedLayoutINS4_7SwizzleILi3ELi4ELi3EEENS4_18smem_ptr_flag_bitsILi8EEENSW_INS5_IJNSA_ILi8EEESG_EEENS5_IJSG_SB_EEEEEEEvNS4_8identityES13_S1D_vS1E_EENS_8epilogue10collective18CollectiveEpilogueINS1G_23Sm100TmaWarpSpecializedILi4ELi2ELi32ELb0ELb0EEEJSH_NS5_IJNSW_ISE_SB_EES1L_EEESI_SJ_SI_SJ_NS1G_6fusion15FusionCallbacksIS1K_NS1N_17LinearCombinationISI_fSI_fLNS_15FloatRoundStyleE2EEESH_S1M_JEEENS4_5SM1004TMEM4LOAD26SM100_TMEM_LOAD_16dp32b32xES13_NS14_INS15_ILi2ELi4ELi3EEES18_NSW_INS5_IJS19_SE_EEENS5_IJSE_SB_EEEEEEENS4_39AutoVectorizingCopyWithAssumedAlignmentILi128EEENS4_14SM90_TMA_STOREES21_S23_S23_EEEvvEEEEvNT_6ParamsE) ;  /* 0xffffff6002c07950 */ /* 0x000fea0003c3ffff */
        .weak           $__internal_2_$__cuda_sm10x_tcgen05_guardrail_trap_unallocated_columns_being_dealloced
        .type           $__internal_2_$__cuda_sm10x_tcgen05_guardrail_trap_unallocated_columns_being_dealloced,@function
        .size           $__internal_2_$__cuda_sm10x_tcgen05_guardrail_trap_unallocated_columns_being_dealloced,(.L_x_173 - $__internal_2_$__cuda_sm10x_tcgen05_guardrail_trap_unallocated_columns_being_dealloced)
$__internal_2_$__cuda_sm10x_tcgen05_guardrail_trap_unallocated_columns_being_dealloced:
[----:B------:R-:W-:Y:S05]  /*9d00*/  BPT.TRAP 0x1 ;  /* 0x000000040000795c */ /* 0x000fea0000300000 */
[----:B------:R-:W-:-:S04]  /*9d10*/  HFMA2 R3, -RZ, RZ, 0, 0 ;  /* 0x00000000ff037431 */ /* 0x000fc800000001ff */
[----:B------:R-:W-:Y:S05]  /*9d20*/  RET.REL.NODEC R2 `(_ZN7cutlass13device_kernelINS_4gemm6kernel13GemmUniversalIN4cute5tupleIJiiiiEEENS1_10collective13CollectiveMmaINS1_35MainloopSm100TmaUmmaWarpSpecializedILi5ELi2ELi4ENS5_IJNS4_1CILi1EEESB_SB_EEEEENS5_IJNSA_ILi64EEENSA_ILi256EEENSA_ILi128EEEEEENS_12float_e4m3_tENS5_IJlSB_lEEESI_SJ_NS4_8TiledMMAINS4_8MMA_AtomIJNS4_10MMA_TraitsINS4_19SM100_MMA_F8F6F4_SSEJSI_SI_fSE_SF_NS4_17integral_constantINS4_4UMMA5MajorELSQ_0EEESR_NSO_INSP_7ScaleInELSS_0EEEST_EEEEEENS4_6LayoutISC_NS5_IJNSA_ILi0EEESX_SX_EEEEENS5_IJNS4_10UnderscoreES10_S10_EEEEENS4_13SM90_TMA_LOADENS4_14ComposedLayoutINS4_7SwizzleILi3ELi4ELi3EEENS4_18smem_ptr_flag_bitsILi8EEENSW_INS5_IJNSA_ILi8EEESG_EEENS5_IJSG_SB_EEEEEEEvNS4_8identityES13_S1D_vS1E_EENS_8epilogue10collective18CollectiveEpilogueINS1G_23Sm100TmaWarpSpecializedILi4ELi2ELi32ELb0ELb0EEEJSH_NS5_IJNSW_ISE_SB_EES1L_EEESI_SJ_SI_SJ_NS1G_6fusion15FusionCallbacksIS1K_NS1N_17LinearCombinationISI_fSI_fLNS_15FloatRoundStyleE2EEESH_S1M_JEEENS4_5SM1004TMEM4LOAD26SM100_TMEM_LOAD_16dp32b32xES13_NS14_INS15_ILi2ELi4ELi3EEES18_NSW_INS5_IJS19_SE_EEENS5_IJSE_SB_EEEEEEENS4_39AutoVectorizingCopyWithAssumedAlignmentILi128EEENS4_14SM90_TMA_STOREES21_S23_S23_EEEvvEEEEvNT_6ParamsE) ;  /* 0xffffff6002b47950 */ /* 0x000fea0003c3ffff */
.L_x_172:
[----:B------:R-:W-:-:S00]  /*9d30*/  BRA `(.L_x_172) ;  /* 0xfffffffc00fc7947 */ /* 0x000fc0000383ffff */
[----:B------:R-:W-:-:S00]  /*9d40*/  NOP ;  /* 0x0000000000007918 */ /* 0x000fc00000000000 */
        /* <DEDUP_REMOVED lines=11> */
.L_x_173:


//--------------------- .nv.global.init           --------------------------
	.section	.nv.global.init,"aw",@progbits
.nv.global.init:
	.type		$str$27,@object
	.size		$str$27,($str$28 - $str$27)
$str$27:
        /*0000*/ 	.byte	0x28, 0x61, 0x64, 0x64, 0x72, 0x65, 0x73, 0x73, 0x20, 0x26, 0x20, 0x6d, 0x61, 0x73, 0x6b, 0x29
        /*0010*/ 	.byte	0x20, 0x3d, 0x3d, 0x20, 0x30, 0x00
	.type		$str$28,@object
	.size		$str$28,($str$26 - $str$28)
$str$28:
        /*0016*/ 	.byte	0x2f, 0x74, 0x6d, 0x70, 0x2f, 0x63, 0x75, 0x74, 0x6c, 0x61, 0x73, 0x73, 0x5f, 0x73, 0x77, 0x65
        /*0026*/ 	.byte	0x65, 0x70, 0x5f, 0x73, 0x72, 0x63, 0x2f, 0x69, 0x6e, 0x63, 0x6c, 0x75, 0x64, 0x65, 0x2f, 0x63
        /*0036*/ 	.byte	0x75, 0x74, 0x65, 0x2f, 0x70, 0x6f, 0x69, 0x6e, 0x74, 0x65, 0x72, 0x5f, 0x66, 0x6c, 0x61, 0x67
        /*0046*/ 	.byte	0x67, 0x65, 0x64, 0x2e, 0x68, 0x70, 0x70, 0x00
	.type		$str$26,@object
	.size		$str$26,($str$25 - $str$26)
$str$26:
        /*004e*/ 	.byte	0x2f, 0x74, 0x6d, 0x70, 0x2f, 0x63, 0x75, 0x74, 0x6c, 0x61, 0x73, 0x73, 0x5f, 0x73, 0x77, 0x65
        /*005e*/ 	.byte	0x65, 0x70, 0x5f, 0x73, 0x72, 0x63, 0x2f, 0x69, 0x6e, 0x63, 0x6c, 0x75, 0x64, 0x65, 0x2f, 0x63
        /*006e*/ 	.byte	0x75, 0x74, 0x65, 0x2f, 0x61, 0x74, 0x6f, 0x6d, 0x2f, 0x63, 0x6f, 0x70, 0x79, 0x5f, 0x74, 0x72
        /*007e*/ 	.byte	0x61, 0x69, 0x74, 0x73, 0x5f, 0x73, 0x6d, 0x31, 0x30, 0x30, 0x2e, 0x68, 0x70, 0x70, 0x00
	.type		$str$25,@object
	.size		$str$25,(__unnamed_1 - $str$25)
$str$25:
        /*008d*/ 	.byte	0x28, 0x28, 0x75, 0x69, 0x6e, 0x74, 0x33, 0x32, 0x5f, 0x74, 0x28, 0x74, 0x68, 0x72, 0x65, 0x61
        /*009d*/ 	.byte	0x64, 0x49, 0x64, 0x78, 0x2e, 0x78, 0x29, 0x20, 0x2f, 0x20, 0x33, 0x32, 0x29, 0x20, 0x25, 0x20
        /*00ad*/ 	.byte	0x34, 0x29, 0x20, 0x3d, 0x3d, 0x20, 0x28, 0x28, 0x28, 0x74, 0x6d, 0x65, 0x6d, 0x5f, 0x61, 0x64
        /*00bd*/ 	.byte	0x64, 0x72, 0x20, 0x3e, 0x3e, 0x20, 0x31, 0x36, 0x29, 0x20, 0x2f, 0x20, 0x33, 0x32, 0x29, 0x20
        /*00cd*/ 	.byte	0x25, 0x20, 0x34, 0x29, 0x00
	.type		__unnamed_1,@object
	.size		__unnamed_1,(__unnamed_2 - __unnamed_1)
__unnamed_1:
        /*00d2*/ 	.byte	0x61, 0x75, 0x74, 0x6f, 0x20, 0x63, 0x75, 0x74, 0x65, 0x3a, 0x3a, 0x61, 0x73, 0x5f, 0x70, 0x6f
        /* <DEDUP_REMOVED lines=24> */
        /*0262*/ 	.byte	0x3c, 0x34, 0x30, 0x39, 0x36, 0x3e, 0x3e, 0x3e, 0x3e, 0x5d, 0x00
	.type		__unnamed_2,@object
	.size		__unnamed_2,(__unnamed_3 - __unnamed_2)
__unnamed_2:
        /* <DEDUP_REMOVED lines=26> */
	.type		__unnamed_3,@object
	.size		__unnamed_3,(.L_3 - __unnamed_3)
__unnamed_3:
        /* <DEDUP_REMOVED lines=40> */
        /*0688*/ 	.byte	0x74, 0x65, 0x3a, 0x3a, 0x43, 0x3c, 0x30, 0x3e, 0x3e, 0x3e, 0x3e, 0x5d, 0x00
.L_3:


//--------------------- .nv.shared._ZN7cutlass13device_kernelINS_4gemm6kernel13GemmUniversalIN4cute5tupleIJiiiiEEENS1_10collective13CollectiveMmaINS1_35MainloopSm100TmaUmmaWarpSpecializedILi5ELi2ELi4ENS5_IJNS4_1CILi1EEESB_SB_EEEEENS5_IJNSA_ILi64EEENSA_ILi256EEENSA_ILi128EEEEEENS_12float_e4m3_tENS5_IJlSB_lEEESI_SJ_NS4_8TiledMMAINS4_8MMA_AtomIJNS4_10MMA_TraitsINS4_19SM100_MMA_F8F6F4_SSEJSI_SI_fSE_SF_NS4_17integral_constantINS4_4UMMA5MajorELSQ_0EEESR_NSO_INSP_7ScaleInELSS_0EEEST_EEEEEENS4_6LayoutISC_NS5_IJNSA_ILi0EEESX_SX_EEEEENS5_IJNS4_10UnderscoreES10_S10_EEEEENS4_13SM90_TMA_LOADENS4_14ComposedLayoutINS4_7SwizzleILi3ELi4ELi3EEENS4_18smem_ptr_flag_bitsILi8EEENSW_INS5_IJNSA_ILi8EEESG_EEENS5_IJSG_SB_EEEEEEEvNS4_8identityES13_S1D_vS1E_EENS_8epilogue10collective18CollectiveEpilogueINS1G_23Sm100TmaWarpSpecializedILi4ELi2ELi32ELb0ELb0EEEJSH_NS5_IJNSW_ISE_SB_EES1L_EEESI_SJ_SI_SJ_NS1G_6fusion15FusionCallbacksIS1K_NS1N_17LinearCombinationISI_fSI_fLNS_15FloatRoundStyleE2EEESH_S1M_JEEENS4_5SM1004TMEM4LOAD26SM100_TMEM_LOAD_16dp32b32xES13_NS14_INS15_ILi2ELi4ELi3EEES18_NSW_INS5_IJS19_SE_EEENS5_IJSE_SB_EEEEEEENS4_39AutoVectorizingCopyWithAssumedAlignmentILi128EEENS4_14SM90_TMA_STOREES21_S23_S23_EEEvvEEEEvNT_6ParamsE --------------------------
	.section	.nv.shared._ZN7cutlass13device_kernelINS_4gemm6kernel13GemmUniversalIN4cute5tupleIJiiiiEEENS1_10collective13CollectiveMmaINS1_35MainloopSm100TmaUmmaWarpSpecializedILi5ELi2ELi4ENS5_IJNS4_1CILi1EEESB_SB_EEEEENS5_IJNSA_ILi64EEENSA_ILi256EEENSA_ILi128EEEEEENS_12float_e4m3_tENS5_IJlSB_lEEESI_SJ_NS4_8TiledMMAINS4_8MMA_AtomIJNS4_10MMA_TraitsINS4_19SM100_MMA_F8F6F4_SSEJSI_SI_fSE_SF_NS4_17integral_constantINS4_4UMMA5MajorELSQ_0EEESR_NSO_INSP_7ScaleInELSS_0EEEST_EEEEEENS4_6LayoutISC_NS5_IJNSA_ILi0EEESX_SX_EEEEENS5_IJNS4_10UnderscoreES10_S10_EEEEENS4_13SM90_TMA_LOADENS4_14ComposedLayoutINS4_7SwizzleILi3ELi4ELi3EEENS4_18smem_ptr_flag_bitsILi8EEENSW_INS5_IJNSA_ILi8EEESG_EEENS5_IJSG_SB_EEEEEEEvNS4_8identityES13_S1D_vS1E_EENS_8epilogue10collective18CollectiveEpilogueINS1G_23Sm100TmaWarpSpecializedILi4ELi2ELi32ELb0ELb0EEEJSH_NS5_IJNSW_ISE_SB_EES1L_EEESI_SJ_SI_SJ_NS1G_6fusion15FusionCallbacksIS1K_NS1N_17LinearCombinationISI_fSI_fLNS_15FloatRoundStyleE2EEESH_S1M_JEEENS4_5SM1004TMEM4LOAD26SM100_TMEM_LOAD_16dp32b32xES13_NS14_INS15_ILi2ELi4ELi3EEES18_NSW_INS5_IJS19_SE_EEENS5_IJSE_SB_EEEEEEENS4_39AutoVectorizingCopyWithAssumedAlignmentILi128EEENS4_14SM90_TMA_STOREES21_S23_S23_EEEvvEEEEvNT_6ParamsE,"aw",@nobits
	.sectionflags	@""
	.align	16
	.zero		1024


//--------------------- .nv.shared.reserved.0     --------------------------
	.section	.nv.shared.reserved.0,"aw",@nobits
	.weak		__nv_reservedSMEM_offset_0_alias
	.size		__nv_reservedSMEM_offset_0_alias, 0, 64
	.other		__nv_reservedSMEM_offset_0_alias,@"STO_CUDA_RESERVED_SHARED STV_DEFAULT"
__nv_reservedSMEM_offset_0_alias:
	.zero		0
.nv.shared.reserved.0:
	.zero		64
	.weak		__nv_reservedSMEM_tcgen05_partition
	.type		__nv_reservedSMEM_tcgen05_partition,@object
	.size		__nv_reservedSMEM_tcgen05_partition,(.L_0 - __nv_reservedSMEM_tcgen05_partition)
__nv_reservedSMEM_tcgen05_partition:
	.zero		32
.L_0:


//--------------------- .nv.global                --------------------------
	.section	.nv.global,"aw",@nobits
.nv.global:
	.type		_ZN40_INTERNAL_2652a34f_4_k_cu_554ad842_300084cute1_E,@object
	.size		_ZN40_INTERNAL_2652a34f_4_k_cu_554ad842_300084cute1_E,(_ZN40_INTERNAL_2652a34f_4_k_cu_554ad842_300084cuda3std3__45__cpo6cbeginE - _ZN40_INTERNAL_2652a34f_4_k_cu_554ad842_300084cute1_E)
_ZN40_INTERNAL_2652a34f_4_k_cu_554ad842_300084cute1_E:
	.zero		1
	.type		_ZN40_INTERNAL_2652a34f_4_k_cu_554ad842_300084cuda3std3__45__cpo6cbeginE,@object
	.size		_ZN40_INTERNAL_2652a34f_4_k_cu_554ad842_300084cuda3std3__45__cpo6cbeginE,(_ZN40_INTERNAL_2652a34f_4_k_cu_554ad842_300084cuda3std3__48in_placeE - _ZN40_INTERNAL_2652a34f_4_k_cu_554ad842_300084cuda3std3__45__cpo6cbeginE)
_ZN40_INTERNAL_2652a34f_4_k_cu_554ad842_300084cuda3std3__45__cpo6cbeginE:
	.zero		1
	.type		_ZN40_INTERNAL_2652a34f_4_k_cu_554ad842_300084cuda3std3__48in_placeE,@object
	.size		_ZN40_INTERNAL_2652a34f_4_k_cu_554ad842_300084cuda3std3__48in_placeE,(_ZN40_INTERNAL_2652a34f_4_k_cu_554ad842_300084cuda3std6ranges3__45__cpo9iter_moveE - _ZN40_INTERNAL_2652a34f_4_k_cu_554ad842_300084cuda3std3__48in_placeE)
_ZN40_INTERNAL_2652a34f_4_k_cu_554ad842_300084cuda3std3__48in_placeE:
	.zero		1
	.type		_ZN40_INTERNAL_2652a34f_4_k_cu_554ad842_300084cuda3std6ranges3__45__cpo9iter_moveE,@object
	.size		_ZN40_INTERNAL_2652a34f_4_k_cu_554ad842_300084cuda3std6ranges3__45__cpo9iter_moveE,(_ZN40_INTERNAL_2652a34f_4_k_cu_554ad842_300084cuda3std3__45__cpo5beginE - _ZN40_INTERNAL_2652a34f_4_k_cu_554ad842_300084cuda3std6ranges3__45__cpo9iter_moveE)
_ZN40_INTERNAL_2652a34f_4_k_cu_554ad842_300084cuda3std6ranges3__45__cpo9iter_moveE:
	.zero		1
	.type		_ZN40_INTERNAL_2652a34f_4_k_cu_554ad842_300084cuda3std3__45__cpo5beginE,@object
	.size		_ZN40_INTERNAL_2652a34f_4_k_cu_554ad842_300084cuda3std3__45__cpo5beginE,(_ZN40_INTERNAL_2652a34f_4_k_cu_554ad842_300084cuda3std3__442_GLOBAL__N__2652a34f_4_k_cu_554ad842_300086ignoreE - _ZN40_INTERNAL_2652a34f_4_k_cu_554ad842_300084cuda3std3__45__cpo5beginE)
_ZN40_INTERNAL_2652a34f_4_k_cu_554ad842_300084cuda3std3__45__cpo5beginE:
	.zero		1
	.type		_ZN40_INTERNAL_2652a34f_4_k_cu_554ad842_300084cuda3std3__442_GLOBAL__N__2652a34f_4_k_cu_554ad842_300086ignoreE,@object
	.size		_ZN40_INTERNAL_2652a34f_4_k_cu_554ad842_300084cuda3std3__442_GLOBAL__N__2652a34f_4_k_cu_554ad842_300086ignoreE,(_ZN40_INTERNAL_2652a34f_4_k_cu_554ad842_300084cute7productE - _ZN40_INTERNAL_2652a34f_4_k_cu_554ad842_300084cuda3std3__442_GLOBAL__N__2652a34f_4_k_cu_554ad842_300086ignoreE)
_ZN40_INTERNAL_2652a34f_4_k_cu_554ad842_300084cuda3std3__442_GLOBAL__N__2652a34f_4_k_cu_554ad842_300086ignoreE:
	.zero		1
	.type		_ZN40_INTERNAL_2652a34f_4_k_cu_554ad842_300084cute7productE,@object
	.size		_ZN40_INTERNAL_2652a34f_4_k_cu_554ad842_300084cute7productE,(_ZN40_INTERNAL_2652a34f_4_k_cu_554ad842_300084cuda3std3__45__cpo3endE - _ZN40_INTERNAL_2652a34f_4_k_cu_554ad842_300084cute7productE)
_ZN40_INTERNAL_2652a34f_4_k_cu_554ad842_300084cute7productE:
	.zero		1
	.type		_ZN40_INTERNAL_2652a34f_4_k_cu_554ad842_300084cuda3std3__45__cpo3endE,@object
	.size		_ZN40_INTERNAL_2652a34f_4_k_cu_554ad842_300084cuda3std3__45__cpo3endE,(_ZN40_INTERNAL_2652a34f_4_k_cu_554ad842_300084cuda3std3__419piecewise_constructE - _ZN40_INTERNAL_2652a34f_4_k_cu_554ad842_300084cuda3std3__45__cpo3endE)
_ZN40_INTERNAL_2652a34f_4_k_cu_554ad842_300084cuda3std3__45__cpo3endE:
	.zero		1
	.type		_ZN40_INTERNAL_2652a34f_4_k_cu_554ad842_300084cuda3std3__419piecewise_constructE,@object
	.size		_ZN40_INTERNAL_2652a34f_4_k_cu_554ad842_300084cuda3std3__419piecewise_constructE,(_ZN40_INTERNAL_2652a34f_4_k_cu_554ad842_300084cuda3std3__45__cpo4cendE - _ZN40_INTERNAL_2652a34f_4_k_cu_554ad842_300084cuda3std3__419piecewise_constructE)
_ZN40_INTERNAL_2652a34f_4_k_cu_554ad842_300084cuda3std3__419piecewise_constructE:
	.zero		1
	.type		_ZN40_INTERNAL_2652a34f_4_k_cu_554ad842_300084cuda3std3__45__cpo4cendE,@object
	.size		_ZN40_INTERNAL_2652a34f_4_k_cu_554ad842_300084cuda3std3__45__cpo4cendE,(_ZN40_INTERNAL_2652a34f_4_k_cu_554ad842_300084cuda3std6ranges3__45__cpo4swapE - _ZN40_INTERNAL_2652a34f_4_k_cu_554ad842_300084cuda3std3__45__cpo4cendE)
_ZN40_INTERNAL_2652a34f_4_k_cu_554ad842_300084cuda3std3__45__cpo4cendE:
	.zero		1
	.type		_ZN40_INTERNAL_2652a34f_4_k_cu_554ad842_300084cuda3std6ranges3__45__cpo4swapE,@object
	.size		_ZN40_INTERNAL_2652a34f_4_k_cu_554ad842_300084cuda3std6ranges3__45__cpo4swapE,(.L_11 - _ZN40_INTERNAL_2652a34f_4_k_cu_554ad842_300084cuda3std6ranges3__45__cpo4swapE)
_ZN40_INTERNAL_2652a34f_4_k_cu_554ad842_300084cuda3std6ranges3__45__cpo4swapE:
	.zero		1
.L_11:


//--------------------- .nv.constant0._ZN7cutlass13device_kernelINS_4gemm6kernel13GemmUniversalIN4cute5tupleIJiiiiEEENS1_10collective13CollectiveMmaINS1_35MainloopSm100TmaUmmaWarpSpecializedILi5ELi2ELi4ENS5_IJNS4_1CILi1EEESB_SB_EEEEENS5_IJNSA_ILi64EEENSA_ILi256EEENSA_ILi128EEEEEENS_12float_e4m3_tENS5_IJlSB_lEEESI_SJ_NS4_8TiledMMAINS4_8MMA_AtomIJNS4_10MMA_TraitsINS4_19SM100_MMA_F8F6F4_SSEJSI_SI_fSE_SF_NS4_17integral_constantINS4_4UMMA5MajorELSQ_0EEESR_NSO_INSP_7ScaleInELSS_0EEEST_EEEEEENS4_6LayoutISC_NS5_IJNSA_ILi0EEESX_SX_EEEEENS5_IJNS4_10UnderscoreES10_S10_EEEEENS4_13SM90_TMA_LOADENS4_14ComposedLayoutINS4_7SwizzleILi3ELi4ELi3EEENS4_18smem_ptr_flag_bitsILi8EEENSW_INS5_IJNSA_ILi8EEESG_EEENS5_IJSG_SB_EEEEEEEvNS4_8identityES13_S1D_vS1E_EENS_8epilogue10collective18CollectiveEpilogueINS1G_23Sm100TmaWarpSpecializedILi4ELi2ELi32ELb0ELb0EEEJSH_NS5_IJNSW_ISE_SB_EES1L_EEESI_SJ_SI_SJ_NS1G_6fusion15FusionCallbacksIS1K_NS1N_17LinearCombinationISI_fSI_fLNS_15FloatRoundStyleE2EEESH_S1M_JEEENS4_5SM1004TMEM4LOAD26SM100_TMEM_LOAD_16dp32b32xES13_NS14_INS15_ILi2ELi4ELi3EEES18_NSW_INS5_IJS19_SE_EEENS5_IJSE_SB_EEEEEEENS4_39AutoVectorizingCopyWithAssumedAlignmentILi128EEENS4_14SM90_TMA_STOREES21_S23_S23_EEEvvEEEEvNT_6ParamsE --------------------------
	.section	.nv.constant0._ZN7cutlass13device_kernelINS_4gemm6kernel13GemmUniversalIN4cute5tupleIJiiiiEEENS1_10collective13CollectiveMmaINS1_35MainloopSm100TmaUmmaWarpSpecializedILi5ELi2ELi4ENS5_IJNS4_1CILi1EEESB_SB_EEEEENS5_IJNSA_ILi64EEENSA_ILi256EEENSA_ILi128EEEEEENS_12float_e4m3_tENS5_IJlSB_lEEESI_SJ_NS4_8TiledMMAINS4_8MMA_AtomIJNS4_10MMA_TraitsINS4_19SM100_MMA_F8F6F4_SSEJSI_SI_fSE_SF_NS4_17integral_constantINS4_4UMMA5MajorELSQ_0EEESR_NSO_INSP_7ScaleInELSS_0EEEST_EEEEEENS4_6LayoutISC_NS5_IJNSA_ILi0EEESX_SX_EEEEENS5_IJNS4_10UnderscoreES10_S10_EEEEENS4_13SM90_TMA_LOADENS4_14ComposedLayoutINS4_7SwizzleILi3ELi4ELi3EEENS4_18smem_ptr_flag_bitsILi8EEENSW_INS5_IJNSA_ILi8EEESG_EEENS5_IJSG_SB_EEEEEEEvNS4_8identityES13_S1D_vS1E_EENS_8epilogue10collective18CollectiveEpilogueINS1G_23Sm100TmaWarpSpecializedILi4ELi2ELi32ELb0ELb0EEEJSH_NS5_IJNSW_ISE_SB_EES1L_EEESI_SJ_SI_SJ_NS1G_6fusion15FusionCallbacksIS1K_NS1N_17LinearCombinationISI_fSI_fLNS_15FloatRoundStyleE2EEESH_S1M_JEEENS4_5SM1004TMEM4LOAD26SM100_TMEM_LOAD_16dp32b32xES13_NS14_INS15_ILi2ELi4ELi3EEES18_NSW_INS5_IJS19_SE_EEENS5_IJSE_SB_EEEEEEENS4_39AutoVectorizingCopyWithAssumedAlignmentILi128EEENS4_14SM90_TMA_STOREES21_S23_S23_EEEvvEEEEvNT_6ParamsE,"a",@progbits
	.sectionflags	@""
	.align	4
.nv.constant0._ZN7cutlass13device_kernelINS_4gemm6kernel13GemmUniversalIN4cute5tupleIJiiiiEEENS1_10collective13CollectiveMmaINS1_35MainloopSm100TmaUmmaWarpSpecializedILi5ELi2ELi4ENS5_IJNS4_1CILi1EEESB_SB_EEEEENS5_IJNSA_ILi64EEENSA_ILi256EEENSA_ILi128EEEEEENS_12float_e4m3_tENS5_IJlSB_lEEESI_SJ_NS4_8TiledMMAINS4_8MMA_AtomIJNS4_10MMA_TraitsINS4_19SM100_MMA_F8F6F4_SSEJSI_SI_fSE_SF_NS4_17integral_constantINS4_4UMMA5MajorELSQ_0EEESR_NSO_INSP_7ScaleInELSS_0EEEST_EEEEEENS4_6LayoutISC_NS5_IJNSA_ILi0EEESX_SX_EEEEENS5_IJNS4_10UnderscoreES10_S10_EEEEENS4_13SM90_TMA_LOADENS4_14ComposedLayoutINS4_7SwizzleILi3ELi4ELi3EEENS4_18smem_ptr_flag_bitsILi8EEENSW_INS5_IJNSA_ILi8EEESG_EEENS5_IJSG_SB_EEEEEEEvNS4_8identityES13_S1D_vS1E_EENS_8epilogue10collective18CollectiveEpilogueINS1G_23Sm100TmaWarpSpecializedILi4ELi2ELi32ELb0ELb0EEEJSH_NS5_IJNSW_ISE_SB_EES1L_EEESI_SJ_SI_SJ_NS1G_6fusion15FusionCallbacksIS1K_NS1N_17LinearCombinationISI_fSI_fLNS_15FloatRoundStyleE2EEESH_S1M_JEEENS4_5SM1004TMEM4LOAD26SM100_TMEM_LOAD_16dp32b32xES13_NS14_INS15_ILi2ELi4ELi3EEES18_NSW_INS5_IJS19_SE_EEENS5_IJSE_SB_EEEEEEENS4_39AutoVectorizingCopyWithAssumedAlignmentILi128EEENS4_14SM90_TMA_STOREES21_S23_S23_EEEvvEEEEvNT_6ParamsE:
	.zero		2944


//--------------------- SYMBOLS --------------------------

	.type		.nv.reservedSmem.offset0,@object
	.size		.nv.reservedSmem.offset0,0x4
	.type		.nv.reservedSmem.cap,@object
	.size		.nv.reservedSmem.cap,0x4
	.type		__assertfail,@function
